//
// Generated by NVIDIA NVVM Compiler
//
// Compiler Build ID: CL-36424714
// Cuda compilation tools, release 13.0, V13.0.88
// Based on NVVM 20.0.0
//

.version 9.0
.target sm_100
.address_size 64

	// .globl	adam

.visible .entry adam(
	.param .u64 .ptr .align 1 adam_param_0,
	.param .u64 .ptr .align 1 adam_param_1,
	.param .u64 .ptr .align 1 adam_param_2,
	.param .u64 .ptr .align 1 adam_param_3,
	.param .f32 adam_param_4,
	.param .f32 adam_param_5,
	.param .f32 adam_param_6,
	.param .u32 adam_param_7,
	.param .u32 adam_param_8,
	.param .u32 adam_param_9
)
{
	.reg .pred 	%p<42>;
	.reg .b32 	%r<38>;
	.reg .b32 	%f<163>;
	.reg .b64 	%rd<15>;
	.reg .b64 	%fd<7>;

	ld.param.u64 	%rd1, [adam_param_0];
	ld.param.u64 	%rd2, [adam_param_1];
	ld.param.u64 	%rd3, [adam_param_2];
	ld.param.u64 	%rd4, [adam_param_3];
	ld.param.f32 	%f20, [adam_param_4];
	ld.param.f32 	%f21, [adam_param_5];
	ld.param.f32 	%f22, [adam_param_6];
	ld.param.u32 	%r3, [adam_param_7];
	ld.param.u32 	%r2, [adam_param_9];
	mov.u32 	%r4, %ctaid.x;
	mov.u32 	%r5, %ctaid.y;
	mov.u32 	%r6, %nctaid.x;
	mad.lo.s32 	%r7, %r5, %r6, %r4;
	mov.u32 	%r8, %ntid.x;
	mov.u32 	%r9, %tid.x;
	mad.lo.s32 	%r1, %r7, %r8, %r9;
	setp.ge.s32 	%p1, %r1, %r3;
	mov.f32 	%f161, 0f3F800000;
	@%p1 bra 	$L__BB0_18;
	cvta.to.global.u64 	%rd5, %rd1;
	cvta.to.global.u64 	%rd6, %rd3;
	cvta.to.global.u64 	%rd7, %rd4;
	mul.wide.s32 	%rd8, %r1, 4;
	add.s64 	%rd9, %rd5, %rd8;
	ld.global.f32 	%f24, [%rd9];
	add.s64 	%rd10, %rd6, %rd8;
	ld.global.f32 	%f25, [%rd10];
	mul.f32 	%f26, %f20, %f25;
	mov.f32 	%f23, 0f3F800000;
	sub.f32 	%f27, %f23, %f20;
	fma.rn.f32 	%f28, %f27, %f24, %f26;
	st.global.f32 	[%rd10], %f28;
	add.s64 	%rd11, %rd7, %rd8;
	ld.global.f32 	%f29, [%rd11];
	mul.f32 	%f30, %f21, %f29;
	sub.f32 	%f31, %f23, %f21;
	mul.f32 	%f32, %f31, %f24;
	fma.rn.f32 	%f1, %f24, %f32, %f30;
	st.global.f32 	[%rd11], %f1;
	ld.global.f32 	%f2, [%rd10];
	cvt.rn.f32.s32 	%f3, %r2;
	mul.f32 	%f33, %f3, 0f3F000000;
	cvt.rzi.f32.f32 	%f34, %f33;
	add.f32 	%f35, %f34, %f34;
	sub.f32 	%f36, %f3, %f35;
	abs.f32 	%f4, %f36;
	abs.f32 	%f5, %f20;
	setp.lt.f32 	%p2, %f5, 0f00800000;
	mul.f32 	%f37, %f5, 0f4B800000;
	selp.f32 	%f38, %f37, %f5, %p2;
	selp.f32 	%f39, 0fC1C00000, 0f00000000, %p2;
	mov.b32 	%r10, %f38;
	add.s32 	%r11, %r10, -1060439283;
	and.b32  	%r12, %r11, -8388608;
	sub.s32 	%r13, %r10, %r12;
	mov.b32 	%f40, %r13;
	cvt.rn.f32.s32 	%f41, %r12;
	fma.rn.f32 	%f42, %f41, 0f34000000, %f39;
	add.f32 	%f43, %f40, 0fBF800000;
	add.f32 	%f44, %f40, 0f3F800000;
	rcp.approx.ftz.f32 	%f45, %f44;
	add.f32 	%f46, %f43, %f43;
	mul.f32 	%f47, %f46, %f45;
	mul.f32 	%f48, %f47, %f47;
	sub.f32 	%f49, %f43, %f47;
	add.f32 	%f50, %f49, %f49;
	neg.f32 	%f51, %f47;
	fma.rn.f32 	%f52, %f51, %f43, %f50;
	mul.rn.f32 	%f53, %f45, %f52;
	fma.rn.f32 	%f54, %f48, 0f3A2C32E4, 0f3B52E7DB;
	fma.rn.f32 	%f55, %f54, %f48, 0f3C93BB73;
	fma.rn.f32 	%f56, %f55, %f48, 0f3DF6384F;
	mul.rn.f32 	%f57, %f56, %f48;
	fma.rn.f32 	%f58, %f47, 0f3FB8AA3B, %f42;
	sub.f32 	%f59, %f42, %f58;
	fma.rn.f32 	%f60, %f47, 0f3FB8AA3B, %f59;
	fma.rn.f32 	%f61, %f53, 0f3FB8AA3B, %f60;
	fma.rn.f32 	%f62, %f47, 0f32A55E34, %f61;
	mul.f32 	%f63, %f57, 0f40400000;
	fma.rn.f32 	%f64, %f63, %f53, %f62;
	fma.rn.f32 	%f65, %f57, %f47, %f64;
	add.rn.f32 	%f66, %f58, %f65;
	neg.f32 	%f67, %f58;
	add.rn.f32 	%f68, %f66, %f67;
	neg.f32 	%f69, %f68;
	add.rn.f32 	%f70, %f65, %f69;
	mul.rn.f32 	%f71, %f66, %f3;
	neg.f32 	%f72, %f71;
	fma.rn.f32 	%f73, %f66, %f3, %f72;
	fma.rn.f32 	%f74, %f70, %f3, %f73;
	cvt.rni.f32.f32 	%f75, %f71;
	sub.f32 	%f76, %f71, %f75;
	add.f32 	%f77, %f76, %f74;
	fma.rn.f32 	%f78, %f77, 0f391FCB8E, 0f3AAF85ED;
	fma.rn.f32 	%f79, %f78, %f77, 0f3C1D9856;
	fma.rn.f32 	%f80, %f79, %f77, 0f3D6357BB;
	fma.rn.f32 	%f81, %f80, %f77, 0f3E75FDEC;
	fma.rn.f32 	%f82, %f81, %f77, 0f3F317218;
	fma.rn.f32 	%f83, %f82, %f77, 0f3F800000;
	cvt.rzi.s32.f32 	%r14, %f75;
	setp.gt.f32 	%p3, %f75, 0f00000000;
	selp.b32 	%r15, 0, -2097152000, %p3;
	add.s32 	%r16, %r15, 2130706432;
	mov.b32 	%f84, %r16;
	mul.f32 	%f85, %f83, %f84;
	shl.b32 	%r17, %r14, 23;
	sub.s32 	%r18, %r17, %r15;
	mov.b32 	%f86, %r18;
	mul.f32 	%f87, %f85, %f86;
	abs.f32 	%f88, %f71;
	setp.gt.f32 	%p4, %f88, 0f43180000;
	setp.lt.f32 	%p5, %f71, 0f00000000;
	selp.f32 	%f89, 0f00000000, 0f7F800000, %p5;
	selp.f32 	%f6, %f89, %f87, %p4;
	setp.eq.f32 	%p6, %f20, 0f3F800000;
	setp.eq.s32 	%p7, %r2, 0;
	or.pred  	%p8, %p6, %p7;
	@%p8 bra 	$L__BB0_9;
	setp.num.f32 	%p9, %f5, %f5;
	abs.f32 	%f90, %f3;
	setp.num.f32 	%p10, %f90, %f90;
	and.pred  	%p11, %p9, %p10;
	@%p11 bra 	$L__BB0_4;
	add.rn.f32 	%f161, %f20, %f3;
	bra.uni 	$L__BB0_9;
$L__BB0_4:
	setp.neu.f32 	%p12, %f20, 0f00000000;
	setp.neu.f32 	%p13, %f5, 0f7F800000;
	and.pred  	%p14, %p12, %p13;
	@%p14 bra 	$L__BB0_6;
	setp.neu.f32 	%p20, %f4, 0f3F800000;
	add.f32 	%f93, %f20, %f20;
	mov.b32 	%r19, %f93;
	setp.lt.s32 	%p21, %r2, 0;
	xor.b32  	%r20, %r19, 2139095040;
	selp.b32 	%r21, %r20, %r19, %p21;
	and.b32  	%r22, %r21, 2147483647;
	selp.b32 	%r23, %r22, %r21, %p20;
	mov.b32 	%f161, %r23;
	bra.uni 	$L__BB0_9;
$L__BB0_6:
	setp.eq.f32 	%p15, %f20, 0fBF800000;
	setp.eq.f32 	%p16, %f90, 0f7F800000;
	and.pred  	%p17, %p15, %p16;
	@%p17 bra 	$L__BB0_9;
	setp.geu.f32 	%p18, %f20, 0f00000000;
	mov.f32 	%f161, %f6;
	@%p18 bra 	$L__BB0_9;
	setp.neu.f32 	%p19, %f4, 0f3F800000;
	neg.f32 	%f92, %f6;
	selp.f32 	%f161, %f6, %f92, %p19;
$L__BB0_9:
	setp.eq.s32 	%p22, %r2, 0;
	mov.f32 	%f162, 0f3F800000;
	sub.f32 	%f95, %f162, %f161;
	div.rn.f32 	%f12, %f2, %f95;
	abs.f32 	%f13, %f21;
	setp.lt.f32 	%p23, %f13, 0f00800000;
	mul.f32 	%f96, %f13, 0f4B800000;
	selp.f32 	%f97, %f96, %f13, %p23;
	selp.f32 	%f98, 0fC1C00000, 0f00000000, %p23;
	mov.b32 	%r24, %f97;
	add.s32 	%r25, %r24, -1060439283;
	and.b32  	%r26, %r25, -8388608;
	sub.s32 	%r27, %r24, %r26;
	mov.b32 	%f99, %r27;
	cvt.rn.f32.s32 	%f100, %r26;
	fma.rn.f32 	%f101, %f100, 0f34000000, %f98;
	add.f32 	%f102, %f99, 0fBF800000;
	add.f32 	%f103, %f99, 0f3F800000;
	rcp.approx.ftz.f32 	%f104, %f103;
	add.f32 	%f105, %f102, %f102;
	mul.f32 	%f106, %f105, %f104;
	mul.f32 	%f107, %f106, %f106;
	sub.f32 	%f108, %f102, %f106;
	add.f32 	%f109, %f108, %f108;
	neg.f32 	%f110, %f106;
	fma.rn.f32 	%f111, %f110, %f102, %f109;
	mul.rn.f32 	%f112, %f104, %f111;
	fma.rn.f32 	%f113, %f107, 0f3A2C32E4, 0f3B52E7DB;
	fma.rn.f32 	%f114, %f113, %f107, 0f3C93BB73;
	fma.rn.f32 	%f115, %f114, %f107, 0f3DF6384F;
	mul.rn.f32 	%f116, %f115, %f107;
	fma.rn.f32 	%f117, %f106, 0f3FB8AA3B, %f101;
	sub.f32 	%f118, %f101, %f117;
	fma.rn.f32 	%f119, %f106, 0f3FB8AA3B, %f118;
	fma.rn.f32 	%f120, %f112, 0f3FB8AA3B, %f119;
	fma.rn.f32 	%f121, %f106, 0f32A55E34, %f120;
	mul.f32 	%f122, %f116, 0f40400000;
	fma.rn.f32 	%f123, %f122, %f112, %f121;
	fma.rn.f32 	%f124, %f116, %f106, %f123;
	add.rn.f32 	%f125, %f117, %f124;
	neg.f32 	%f126, %f117;
	add.rn.f32 	%f127, %f125, %f126;
	neg.f32 	%f128, %f127;
	add.rn.f32 	%f129, %f124, %f128;
	mul.rn.f32 	%f130, %f125, %f3;
	neg.f32 	%f131, %f130;
	fma.rn.f32 	%f132, %f125, %f3, %f131;
	fma.rn.f32 	%f133, %f129, %f3, %f132;
	cvt.rni.f32.f32 	%f134, %f130;
	sub.f32 	%f135, %f130, %f134;
	add.f32 	%f136, %f135, %f133;
	fma.rn.f32 	%f137, %f136, 0f391FCB8E, 0f3AAF85ED;
	fma.rn.f32 	%f138, %f137, %f136, 0f3C1D9856;
	fma.rn.f32 	%f139, %f138, %f136, 0f3D6357BB;
	fma.rn.f32 	%f140, %f139, %f136, 0f3E75FDEC;
	fma.rn.f32 	%f141, %f140, %f136, 0f3F317218;
	fma.rn.f32 	%f142, %f141, %f136, 0f3F800000;
	cvt.rzi.s32.f32 	%r28, %f134;
	setp.gt.f32 	%p24, %f134, 0f00000000;
	selp.b32 	%r29, 0, -2097152000, %p24;
	add.s32 	%r30, %r29, 2130706432;
	mov.b32 	%f143, %r30;
	mul.f32 	%f144, %f142, %f143;
	shl.b32 	%r31, %r28, 23;
	sub.s32 	%r32, %r31, %r29;
	mov.b32 	%f145, %r32;
	mul.f32 	%f146, %f144, %f145;
	abs.f32 	%f147, %f130;
	setp.gt.f32 	%p25, %f147, 0f43180000;
	setp.lt.f32 	%p26, %f130, 0f00000000;
	selp.f32 	%f148, 0f00000000, 0f7F800000, %p26;
	selp.f32 	%f14, %f148, %f146, %p25;
	setp.eq.f32 	%p27, %f21, 0f3F800000;
	or.pred  	%p28, %p27, %p22;
	@%p28 bra 	$L__BB0_17;
	setp.num.f32 	%p29, %f13, %f13;
	abs.f32 	%f149, %f3;
	setp.num.f32 	%p30, %f149, %f149;
	and.pred  	%p31, %p29, %p30;
	@%p31 bra 	$L__BB0_12;
	add.rn.f32 	%f162, %f21, %f3;
	bra.uni 	$L__BB0_17;
$L__BB0_12:
	setp.neu.f32 	%p32, %f21, 0f00000000;
	setp.neu.f32 	%p33, %f13, 0f7F800000;
	and.pred  	%p34, %p32, %p33;
	@%p34 bra 	$L__BB0_14;
	setp.neu.f32 	%p40, %f4, 0f3F800000;
	add.f32 	%f152, %f21, %f21;
	mov.b32 	%r33, %f152;
	setp.lt.s32 	%p41, %r2, 0;
	xor.b32  	%r34, %r33, 2139095040;
	selp.b32 	%r35, %r34, %r33, %p41;
	and.b32  	%r36, %r35, 2147483647;
	selp.b32 	%r37, %r36, %r35, %p40;
	mov.b32 	%f162, %r37;
	bra.uni 	$L__BB0_17;
$L__BB0_14:
	setp.eq.f32 	%p35, %f21, 0fBF800000;
	setp.eq.f32 	%p36, %f149, 0f7F800000;
	and.pred  	%p37, %p35, %p36;
	@%p37 bra 	$L__BB0_17;
	setp.geu.f32 	%p38, %f21, 0f00000000;
	mov.f32 	%f162, %f14;
	@%p38 bra 	$L__BB0_17;
	setp.neu.f32 	%p39, %f4, 0f3F800000;
	neg.f32 	%f151, %f14;
	selp.f32 	%f162, %f14, %f151, %p39;
$L__BB0_17:
	mov.f32 	%f153, 0f3F800000;
	sub.f32 	%f154, %f153, %f162;
	div.rn.f32 	%f155, %f1, %f154;
	cvta.to.global.u64 	%rd12, %rd2;
	add.s64 	%rd14, %rd12, %rd8;
	ld.global.f32 	%f156, [%rd14];
	cvt.f64.f32 	%fd1, %f156;
	mul.f32 	%f157, %f22, %f12;
	cvt.f64.f32 	%fd2, %f157;
	sqrt.rn.f32 	%f158, %f155;
	cvt.f64.f32 	%fd3, %f158;
	add.f64 	%fd4, %fd3, 0d3E7AD7F29ABCAF48;
	div.rn.f64 	%fd5, %fd2, %fd4;
	sub.f64 	%fd6, %fd1, %fd5;
	cvt.rn.f32.f64 	%f159, %fd6;
	st.global.f32 	[%rd14], %f159;
$L__BB0_18:
	ret;

}
	// .globl	adamw
.visible .entry adamw(
	.param .u64 .ptr .align 1 adamw_param_0,
	.param .u64 .ptr .align 1 adamw_param_1,
	.param .u64 .ptr .align 1 adamw_param_2,
	.param .u64 .ptr .align 1 adamw_param_3,
	.param .f32 adamw_param_4,
	.param .f32 adamw_param_5,
	.param .f32 adamw_param_6,
	.param .f32 adamw_param_7,
	.param .u32 adamw_param_8,
	.param .u32 adamw_param_9,
	.param .u32 adamw_param_10
)
{
	.reg .pred 	%p<42>;
	.reg .b32 	%r<38>;
	.reg .b32 	%f<167>;
	.reg .b64 	%rd<14>;
	.reg .b64 	%fd<7>;

	ld.param.u64 	%rd2, [adamw_param_0];
	ld.param.u64 	%rd3, [adamw_param_1];
	ld.param.u64 	%rd4, [adamw_param_2];
	ld.param.u64 	%rd5, [adamw_param_3];
	ld.param.f32 	%f21, [adamw_param_4];
	ld.param.f32 	%f22, [adamw_param_5];
	ld.param.f32 	%f23, [adamw_param_6];
	ld.param.f32 	%f24, [adamw_param_7];
	ld.param.u32 	%r3, [adamw_param_8];
	ld.param.u32 	%r2, [adamw_param_10];
	mov.u32 	%r4, %ctaid.x;
	mov.u32 	%r5, %ctaid.y;
	mov.u32 	%r6, %nctaid.x;
	mad.lo.s32 	%r7, %r5, %r6, %r4;
	mov.u32 	%r8, %ntid.x;
	mov.u32 	%r9, %tid.x;
	mad.lo.s32 	%r1, %r7, %r8, %r9;
	setp.ge.s32 	%p1, %r1, %r3;
	mov.f32 	%f165, 0f3F800000;
	@%p1 bra 	$L__BB1_18;
	cvta.to.global.u64 	%rd6, %rd2;
	cvta.to.global.u64 	%rd7, %rd3;
	cvta.to.global.u64 	%rd8, %rd4;
	cvta.to.global.u64 	%rd9, %rd5;
	mul.wide.s32 	%rd10, %r1, 4;
	add.s64 	%rd11, %rd6, %rd10;
	ld.global.f32 	%f26, [%rd11];
	add.s64 	%rd1, %rd7, %rd10;
	ld.global.f32 	%f27, [%rd1];
	mul.f32 	%f28, %f23, %f24;
	mul.f32 	%f29, %f28, %f27;
	sub.f32 	%f1, %f27, %f29;
	add.s64 	%rd12, %rd8, %rd10;
	ld.global.f32 	%f30, [%rd12];
	mul.f32 	%f31, %f21, %f30;
	mov.f32 	%f25, 0f3F800000;
	sub.f32 	%f32, %f25, %f21;
	fma.rn.f32 	%f33, %f32, %f26, %f31;
	st.global.f32 	[%rd12], %f33;
	add.s64 	%rd13, %rd9, %rd10;
	ld.global.f32 	%f34, [%rd13];
	mul.f32 	%f35, %f22, %f34;
	sub.f32 	%f36, %f25, %f22;
	mul.f32 	%f37, %f36, %f26;
	fma.rn.f32 	%f2, %f26, %f37, %f35;
	st.global.f32 	[%rd13], %f2;
	ld.global.f32 	%f3, [%rd12];
	cvt.rn.f32.s32 	%f4, %r2;
	mul.f32 	%f38, %f4, 0f3F000000;
	cvt.rzi.f32.f32 	%f39, %f38;
	add.f32 	%f40, %f39, %f39;
	sub.f32 	%f41, %f4, %f40;
	abs.f32 	%f5, %f41;
	abs.f32 	%f6, %f21;
	setp.lt.f32 	%p2, %f6, 0f00800000;
	mul.f32 	%f42, %f6, 0f4B800000;
	selp.f32 	%f43, %f42, %f6, %p2;
	selp.f32 	%f44, 0fC1C00000, 0f00000000, %p2;
	mov.b32 	%r10, %f43;
	add.s32 	%r11, %r10, -1060439283;
	and.b32  	%r12, %r11, -8388608;
	sub.s32 	%r13, %r10, %r12;
	mov.b32 	%f45, %r13;
	cvt.rn.f32.s32 	%f46, %r12;
	fma.rn.f32 	%f47, %f46, 0f34000000, %f44;
	add.f32 	%f48, %f45, 0fBF800000;
	add.f32 	%f49, %f45, 0f3F800000;
	rcp.approx.ftz.f32 	%f50, %f49;
	add.f32 	%f51, %f48, %f48;
	mul.f32 	%f52, %f51, %f50;
	mul.f32 	%f53, %f52, %f52;
	sub.f32 	%f54, %f48, %f52;
	add.f32 	%f55, %f54, %f54;
	neg.f32 	%f56, %f52;
	fma.rn.f32 	%f57, %f56, %f48, %f55;
	mul.rn.f32 	%f58, %f50, %f57;
	fma.rn.f32 	%f59, %f53, 0f3A2C32E4, 0f3B52E7DB;
	fma.rn.f32 	%f60, %f59, %f53, 0f3C93BB73;
	fma.rn.f32 	%f61, %f60, %f53, 0f3DF6384F;
	mul.rn.f32 	%f62, %f61, %f53;
	fma.rn.f32 	%f63, %f52, 0f3FB8AA3B, %f47;
	sub.f32 	%f64, %f47, %f63;
	fma.rn.f32 	%f65, %f52, 0f3FB8AA3B, %f64;
	fma.rn.f32 	%f66, %f58, 0f3FB8AA3B, %f65;
	fma.rn.f32 	%f67, %f52, 0f32A55E34, %f66;
	mul.f32 	%f68, %f62, 0f40400000;
	fma.rn.f32 	%f69, %f68, %f58, %f67;
	fma.rn.f32 	%f70, %f62, %f52, %f69;
	add.rn.f32 	%f71, %f63, %f70;
	neg.f32 	%f72, %f63;
	add.rn.f32 	%f73, %f71, %f72;
	neg.f32 	%f74, %f73;
	add.rn.f32 	%f75, %f70, %f74;
	mul.rn.f32 	%f76, %f71, %f4;
	neg.f32 	%f77, %f76;
	fma.rn.f32 	%f78, %f71, %f4, %f77;
	fma.rn.f32 	%f79, %f75, %f4, %f78;
	cvt.rni.f32.f32 	%f80, %f76;
	sub.f32 	%f81, %f76, %f80;
	add.f32 	%f82, %f81, %f79;
	fma.rn.f32 	%f83, %f82, 0f391FCB8E, 0f3AAF85ED;
	fma.rn.f32 	%f84, %f83, %f82, 0f3C1D9856;
	fma.rn.f32 	%f85, %f84, %f82, 0f3D6357BB;
	fma.rn.f32 	%f86, %f85, %f82, 0f3E75FDEC;
	fma.rn.f32 	%f87, %f86, %f82, 0f3F317218;
	fma.rn.f32 	%f88, %f87, %f82, 0f3F800000;
	cvt.rzi.s32.f32 	%r14, %f80;
	setp.gt.f32 	%p3, %f80, 0f00000000;
	selp.b32 	%r15, 0, -2097152000, %p3;
	add.s32 	%r16, %r15, 2130706432;
	mov.b32 	%f89, %r16;
	mul.f32 	%f90, %f88, %f89;
	shl.b32 	%r17, %r14, 23;
	sub.s32 	%r18, %r17, %r15;
	mov.b32 	%f91, %r18;
	mul.f32 	%f92, %f90, %f91;
	abs.f32 	%f93, %f76;
	setp.gt.f32 	%p4, %f93, 0f43180000;
	setp.lt.f32 	%p5, %f76, 0f00000000;
	selp.f32 	%f94, 0f00000000, 0f7F800000, %p5;
	selp.f32 	%f7, %f94, %f92, %p4;
	setp.eq.f32 	%p6, %f21, 0f3F800000;
	setp.eq.s32 	%p7, %r2, 0;
	or.pred  	%p8, %p6, %p7;
	@%p8 bra 	$L__BB1_9;
	setp.num.f32 	%p9, %f6, %f6;
	abs.f32 	%f95, %f4;
	setp.num.f32 	%p10, %f95, %f95;
	and.pred  	%p11, %p9, %p10;
	@%p11 bra 	$L__BB1_4;
	add.rn.f32 	%f165, %f21, %f4;
	bra.uni 	$L__BB1_9;
$L__BB1_4:
	setp.neu.f32 	%p12, %f21, 0f00000000;
	setp.neu.f32 	%p13, %f6, 0f7F800000;
	and.pred  	%p14, %p12, %p13;
	@%p14 bra 	$L__BB1_6;
	setp.neu.f32 	%p20, %f5, 0f3F800000;
	add.f32 	%f98, %f21, %f21;
	mov.b32 	%r19, %f98;
	setp.lt.s32 	%p21, %r2, 0;
	xor.b32  	%r20, %r19, 2139095040;
	selp.b32 	%r21, %r20, %r19, %p21;
	and.b32  	%r22, %r21, 2147483647;
	selp.b32 	%r23, %r22, %r21, %p20;
	mov.b32 	%f165, %r23;
	bra.uni 	$L__BB1_9;
$L__BB1_6:
	setp.eq.f32 	%p15, %f21, 0fBF800000;
	setp.eq.f32 	%p16, %f95, 0f7F800000;
	and.pred  	%p17, %p15, %p16;
	@%p17 bra 	$L__BB1_9;
	setp.geu.f32 	%p18, %f21, 0f00000000;
	mov.f32 	%f165, %f7;
	@%p18 bra 	$L__BB1_9;
	setp.neu.f32 	%p19, %f5, 0f3F800000;
	neg.f32 	%f97, %f7;
	selp.f32 	%f165, %f7, %f97, %p19;
$L__BB1_9:
	setp.eq.s32 	%p22, %r2, 0;
	mov.f32 	%f166, 0f3F800000;
	sub.f32 	%f100, %f166, %f165;
	div.rn.f32 	%f13, %f3, %f100;
	abs.f32 	%f14, %f22;
	setp.lt.f32 	%p23, %f14, 0f00800000;
	mul.f32 	%f101, %f14, 0f4B800000;
	selp.f32 	%f102, %f101, %f14, %p23;
	selp.f32 	%f103, 0fC1C00000, 0f00000000, %p23;
	mov.b32 	%r24, %f102;
	add.s32 	%r25, %r24, -1060439283;
	and.b32  	%r26, %r25, -8388608;
	sub.s32 	%r27, %r24, %r26;
	mov.b32 	%f104, %r27;
	cvt.rn.f32.s32 	%f105, %r26;
	fma.rn.f32 	%f106, %f105, 0f34000000, %f103;
	add.f32 	%f107, %f104, 0fBF800000;
	add.f32 	%f108, %f104, 0f3F800000;
	rcp.approx.ftz.f32 	%f109, %f108;
	add.f32 	%f110, %f107, %f107;
	mul.f32 	%f111, %f110, %f109;
	mul.f32 	%f112, %f111, %f111;
	sub.f32 	%f113, %f107, %f111;
	add.f32 	%f114, %f113, %f113;
	neg.f32 	%f115, %f111;
	fma.rn.f32 	%f116, %f115, %f107, %f114;
	mul.rn.f32 	%f117, %f109, %f116;
	fma.rn.f32 	%f118, %f112, 0f3A2C32E4, 0f3B52E7DB;
	fma.rn.f32 	%f119, %f118, %f112, 0f3C93BB73;
	fma.rn.f32 	%f120, %f119, %f112, 0f3DF6384F;
	mul.rn.f32 	%f121, %f120, %f112;
	fma.rn.f32 	%f122, %f111, 0f3FB8AA3B, %f106;
	sub.f32 	%f123, %f106, %f122;
	fma.rn.f32 	%f124, %f111, 0f3FB8AA3B, %f123;
	fma.rn.f32 	%f125, %f117, 0f3FB8AA3B, %f124;
	fma.rn.f32 	%f126, %f111, 0f32A55E34, %f125;
	mul.f32 	%f127, %f121, 0f40400000;
	fma.rn.f32 	%f128, %f127, %f117, %f126;
	fma.rn.f32 	%f129, %f121, %f111, %f128;
	add.rn.f32 	%f130, %f122, %f129;
	neg.f32 	%f131, %f122;
	add.rn.f32 	%f132, %f130, %f131;
	neg.f32 	%f133, %f132;
	add.rn.f32 	%f134, %f129, %f133;
	mul.rn.f32 	%f135, %f130, %f4;
	neg.f32 	%f136, %f135;
	fma.rn.f32 	%f137, %f130, %f4, %f136;
	fma.rn.f32 	%f138, %f134, %f4, %f137;
	cvt.rni.f32.f32 	%f139, %f135;
	sub.f32 	%f140, %f135, %f139;
	add.f32 	%f141, %f140, %f138;
	fma.rn.f32 	%f142, %f141, 0f391FCB8E, 0f3AAF85ED;
	fma.rn.f32 	%f143, %f142, %f141, 0f3C1D9856;
	fma.rn.f32 	%f144, %f143, %f141, 0f3D6357BB;
	fma.rn.f32 	%f145, %f144, %f141, 0f3E75FDEC;
	fma.rn.f32 	%f146, %f145, %f141, 0f3F317218;
	fma.rn.f32 	%f147, %f146, %f141, 0f3F800000;
	cvt.rzi.s32.f32 	%r28, %f139;
	setp.gt.f32 	%p24, %f139, 0f00000000;
	selp.b32 	%r29, 0, -2097152000, %p24;
	add.s32 	%r30, %r29, 2130706432;
	mov.b32 	%f148, %r30;
	mul.f32 	%f149, %f147, %f148;
	shl.b32 	%r31, %r28, 23;
	sub.s32 	%r32, %r31, %r29;
	mov.b32 	%f150, %r32;
	mul.f32 	%f151, %f149, %f150;
	abs.f32 	%f152, %f135;
	setp.gt.f32 	%p25, %f152, 0f43180000;
	setp.lt.f32 	%p26, %f135, 0f00000000;
	selp.f32 	%f153, 0f00000000, 0f7F800000, %p26;
	selp.f32 	%f15, %f153, %f151, %p25;
	setp.eq.f32 	%p27, %f22, 0f3F800000;
	or.pred  	%p28, %p27, %p22;
	@%p28 bra 	$L__BB1_17;
	setp.num.f32 	%p29, %f14, %f14;
	abs.f32 	%f154, %f4;
	setp.num.f32 	%p30, %f154, %f154;
	and.pred  	%p31, %p29, %p30;
	@%p31 bra 	$L__BB1_12;
	add.rn.f32 	%f166, %f22, %f4;
	bra.uni 	$L__BB1_17;
$L__BB1_12:
	setp.neu.f32 	%p32, %f22, 0f00000000;
	setp.neu.f32 	%p33, %f14, 0f7F800000;
	and.pred  	%p34, %p32, %p33;
	@%p34 bra 	$L__BB1_14;
	setp.neu.f32 	%p40, %f5, 0f3F800000;
	add.f32 	%f157, %f22, %f22;
	mov.b32 	%r33, %f157;
	setp.lt.s32 	%p41, %r2, 0;
	xor.b32  	%r34, %r33, 2139095040;
	selp.b32 	%r35, %r34, %r33, %p41;
	and.b32  	%r36, %r35, 2147483647;
	selp.b32 	%r37, %r36, %r35, %p40;
	mov.b32 	%f166, %r37;
	bra.uni 	$L__BB1_17;
$L__BB1_14:
	setp.eq.f32 	%p35, %f22, 0fBF800000;
	setp.eq.f32 	%p36, %f154, 0f7F800000;
	and.pred  	%p37, %p35, %p36;
	@%p37 bra 	$L__BB1_17;
	setp.geu.f32 	%p38, %f22, 0f00000000;
	mov.f32 	%f166, %f15;
	@%p38 bra 	$L__BB1_17;
	setp.neu.f32 	%p39, %f5, 0f3F800000;
	neg.f32 	%f156, %f15;
	selp.f32 	%f166, %f15, %f156, %p39;
$L__BB1_17:
	mov.f32 	%f158, 0f3F800000;
	sub.f32 	%f159, %f158, %f166;
	div.rn.f32 	%f160, %f2, %f159;
	cvt.f64.f32 	%fd1, %f1;
	mul.f32 	%f161, %f23, %f13;
	cvt.f64.f32 	%fd2, %f161;
	sqrt.rn.f32 	%f162, %f160;
	cvt.f64.f32 	%fd3, %f162;
	add.f64 	%fd4, %fd3, 0d3E7AD7F29ABCAF48;
	div.rn.f64 	%fd5, %fd2, %fd4;
	sub.f64 	%fd6, %fd1, %fd5;
	cvt.rn.f32.f64 	%f163, %fd6;
	st.global.f32 	[%rd1], %f163;
$L__BB1_18:
	ret;

}
	// .globl	adam_bn
.visible .entry adam_bn(
	.param .u64 .ptr .align 1 adam_bn_param_0,
	.param .u64 .ptr .align 1 adam_bn_param_1,
	.param .u64 .ptr .align 1 adam_bn_param_2,
	.param .u64 .ptr .align 1 adam_bn_param_3,
	.param .f32 adam_bn_param_4,
	.param .f32 adam_bn_param_5,
	.param .f32 adam_bn_param_6,
	.param .u32 adam_bn_param_7,
	.param .u32 adam_bn_param_8
)
{
	.reg .pred 	%p<42>;
	.reg .b32 	%r<38>;
	.reg .b32 	%f<164>;
	.reg .b64 	%rd<15>;
	.reg .b64 	%fd<7>;

	ld.param.u64 	%rd1, [adam_bn_param_0];
	ld.param.u64 	%rd2, [adam_bn_param_1];
	ld.param.u64 	%rd3, [adam_bn_param_2];
	ld.param.u64 	%rd4, [adam_bn_param_3];
	ld.param.f32 	%f20, [adam_bn_param_4];
	ld.param.f32 	%f21, [adam_bn_param_5];
	ld.param.f32 	%f22, [adam_bn_param_6];
	ld.param.u32 	%r3, [adam_bn_param_7];
	ld.param.u32 	%r2, [adam_bn_param_8];
	mov.u32 	%r4, %ctaid.x;
	mov.u32 	%r5, %ctaid.y;
	mov.u32 	%r6, %nctaid.x;
	mad.lo.s32 	%r7, %r5, %r6, %r4;
	mov.u32 	%r8, %ntid.x;
	mov.u32 	%r9, %tid.x;
	mad.lo.s32 	%r1, %r7, %r8, %r9;
	setp.ge.s32 	%p1, %r1, %r3;
	mov.f32 	%f162, 0f3F800000;
	@%p1 bra 	$L__BB2_18;
	cvta.to.global.u64 	%rd5, %rd3;
	cvta.to.global.u64 	%rd6, %rd1;
	cvta.to.global.u64 	%rd7, %rd4;
	mul.wide.s32 	%rd8, %r1, 4;
	add.s64 	%rd9, %rd5, %rd8;
	ld.global.f32 	%f24, [%rd9];
	mov.f32 	%f23, 0f3F800000;
	sub.f32 	%f25, %f23, %f20;
	add.s64 	%rd10, %rd6, %rd8;
	ld.global.f32 	%f26, [%rd10];
	mul.f32 	%f27, %f25, %f26;
	fma.rn.f32 	%f28, %f20, %f24, %f27;
	st.global.f32 	[%rd9], %f28;
	add.s64 	%rd11, %rd7, %rd8;
	ld.global.f32 	%f29, [%rd11];
	sub.f32 	%f30, %f23, %f21;
	ld.global.f32 	%f31, [%rd10];
	mul.f32 	%f32, %f30, %f31;
	mul.f32 	%f33, %f31, %f32;
	fma.rn.f32 	%f1, %f21, %f29, %f33;
	st.global.f32 	[%rd11], %f1;
	ld.global.f32 	%f2, [%rd9];
	cvt.rn.f32.s32 	%f3, %r2;
	mul.f32 	%f34, %f3, 0f3F000000;
	cvt.rzi.f32.f32 	%f35, %f34;
	add.f32 	%f36, %f35, %f35;
	sub.f32 	%f37, %f3, %f36;
	abs.f32 	%f4, %f37;
	abs.f32 	%f5, %f20;
	setp.lt.f32 	%p2, %f5, 0f00800000;
	mul.f32 	%f38, %f5, 0f4B800000;
	selp.f32 	%f39, %f38, %f5, %p2;
	selp.f32 	%f40, 0fC1C00000, 0f00000000, %p2;
	mov.b32 	%r10, %f39;
	add.s32 	%r11, %r10, -1060439283;
	and.b32  	%r12, %r11, -8388608;
	sub.s32 	%r13, %r10, %r12;
	mov.b32 	%f41, %r13;
	cvt.rn.f32.s32 	%f42, %r12;
	fma.rn.f32 	%f43, %f42, 0f34000000, %f40;
	add.f32 	%f44, %f41, 0fBF800000;
	add.f32 	%f45, %f41, 0f3F800000;
	rcp.approx.ftz.f32 	%f46, %f45;
	add.f32 	%f47, %f44, %f44;
	mul.f32 	%f48, %f47, %f46;
	mul.f32 	%f49, %f48, %f48;
	sub.f32 	%f50, %f44, %f48;
	add.f32 	%f51, %f50, %f50;
	neg.f32 	%f52, %f48;
	fma.rn.f32 	%f53, %f52, %f44, %f51;
	mul.rn.f32 	%f54, %f46, %f53;
	fma.rn.f32 	%f55, %f49, 0f3A2C32E4, 0f3B52E7DB;
	fma.rn.f32 	%f56, %f55, %f49, 0f3C93BB73;
	fma.rn.f32 	%f57, %f56, %f49, 0f3DF6384F;
	mul.rn.f32 	%f58, %f57, %f49;
	fma.rn.f32 	%f59, %f48, 0f3FB8AA3B, %f43;
	sub.f32 	%f60, %f43, %f59;
	fma.rn.f32 	%f61, %f48, 0f3FB8AA3B, %f60;
	fma.rn.f32 	%f62, %f54, 0f3FB8AA3B, %f61;
	fma.rn.f32 	%f63, %f48, 0f32A55E34, %f62;
	mul.f32 	%f64, %f58, 0f40400000;
	fma.rn.f32 	%f65, %f64, %f54, %f63;
	fma.rn.f32 	%f66, %f58, %f48, %f65;
	add.rn.f32 	%f67, %f59, %f66;
	neg.f32 	%f68, %f59;
	add.rn.f32 	%f69, %f67, %f68;
	neg.f32 	%f70, %f69;
	add.rn.f32 	%f71, %f66, %f70;
	mul.rn.f32 	%f72, %f67, %f3;
	neg.f32 	%f73, %f72;
	fma.rn.f32 	%f74, %f67, %f3, %f73;
	fma.rn.f32 	%f75, %f71, %f3, %f74;
	cvt.rni.f32.f32 	%f76, %f72;
	sub.f32 	%f77, %f72, %f76;
	add.f32 	%f78, %f77, %f75;
	fma.rn.f32 	%f79, %f78, 0f391FCB8E, 0f3AAF85ED;
	fma.rn.f32 	%f80, %f79, %f78, 0f3C1D9856;
	fma.rn.f32 	%f81, %f80, %f78, 0f3D6357BB;
	fma.rn.f32 	%f82, %f81, %f78, 0f3E75FDEC;
	fma.rn.f32 	%f83, %f82, %f78, 0f3F317218;
	fma.rn.f32 	%f84, %f83, %f78, 0f3F800000;
	cvt.rzi.s32.f32 	%r14, %f76;
	setp.gt.f32 	%p3, %f76, 0f00000000;
	selp.b32 	%r15, 0, -2097152000, %p3;
	add.s32 	%r16, %r15, 2130706432;
	mov.b32 	%f85, %r16;
	mul.f32 	%f86, %f84, %f85;
	shl.b32 	%r17, %r14, 23;
	sub.s32 	%r18, %r17, %r15;
	mov.b32 	%f87, %r18;
	mul.f32 	%f88, %f86, %f87;
	abs.f32 	%f89, %f72;
	setp.gt.f32 	%p4, %f89, 0f43180000;
	setp.lt.f32 	%p5, %f72, 0f00000000;
	selp.f32 	%f90, 0f00000000, 0f7F800000, %p5;
	selp.f32 	%f6, %f90, %f88, %p4;
	setp.eq.f32 	%p6, %f20, 0f3F800000;
	setp.eq.s32 	%p7, %r2, 0;
	or.pred  	%p8, %p6, %p7;
	@%p8 bra 	$L__BB2_9;
	setp.num.f32 	%p9, %f5, %f5;
	abs.f32 	%f91, %f3;
	setp.num.f32 	%p10, %f91, %f91;
	and.pred  	%p11, %p9, %p10;
	@%p11 bra 	$L__BB2_4;
	add.rn.f32 	%f162, %f20, %f3;
	bra.uni 	$L__BB2_9;
$L__BB2_4:
	setp.neu.f32 	%p12, %f20, 0f00000000;
	setp.neu.f32 	%p13, %f5, 0f7F800000;
	and.pred  	%p14, %p12, %p13;
	@%p14 bra 	$L__BB2_6;
	setp.neu.f32 	%p20, %f4, 0f3F800000;
	add.f32 	%f94, %f20, %f20;
	mov.b32 	%r19, %f94;
	setp.lt.s32 	%p21, %r2, 0;
	xor.b32  	%r20, %r19, 2139095040;
	selp.b32 	%r21, %r20, %r19, %p21;
	and.b32  	%r22, %r21, 2147483647;
	selp.b32 	%r23, %r22, %r21, %p20;
	mov.b32 	%f162, %r23;
	bra.uni 	$L__BB2_9;
$L__BB2_6:
	setp.eq.f32 	%p15, %f20, 0fBF800000;
	setp.eq.f32 	%p16, %f91, 0f7F800000;
	and.pred  	%p17, %p15, %p16;
	@%p17 bra 	$L__BB2_9;
	setp.geu.f32 	%p18, %f20, 0f00000000;
	mov.f32 	%f162, %f6;
	@%p18 bra 	$L__BB2_9;
	setp.neu.f32 	%p19, %f4, 0f3F800000;
	neg.f32 	%f93, %f6;
	selp.f32 	%f162, %f6, %f93, %p19;
$L__BB2_9:
	setp.eq.s32 	%p22, %r2, 0;
	mov.f32 	%f163, 0f3F800000;
	sub.f32 	%f96, %f163, %f162;
	div.rn.f32 	%f12, %f2, %f96;
	abs.f32 	%f13, %f21;
	setp.lt.f32 	%p23, %f13, 0f00800000;
	mul.f32 	%f97, %f13, 0f4B800000;
	selp.f32 	%f98, %f97, %f13, %p23;
	selp.f32 	%f99, 0fC1C00000, 0f00000000, %p23;
	mov.b32 	%r24, %f98;
	add.s32 	%r25, %r24, -1060439283;
	and.b32  	%r26, %r25, -8388608;
	sub.s32 	%r27, %r24, %r26;
	mov.b32 	%f100, %r27;
	cvt.rn.f32.s32 	%f101, %r26;
	fma.rn.f32 	%f102, %f101, 0f34000000, %f99;
	add.f32 	%f103, %f100, 0fBF800000;
	add.f32 	%f104, %f100, 0f3F800000;
	rcp.approx.ftz.f32 	%f105, %f104;
	add.f32 	%f106, %f103, %f103;
	mul.f32 	%f107, %f106, %f105;
	mul.f32 	%f108, %f107, %f107;
	sub.f32 	%f109, %f103, %f107;
	add.f32 	%f110, %f109, %f109;
	neg.f32 	%f111, %f107;
	fma.rn.f32 	%f112, %f111, %f103, %f110;
	mul.rn.f32 	%f113, %f105, %f112;
	fma.rn.f32 	%f114, %f108, 0f3A2C32E4, 0f3B52E7DB;
	fma.rn.f32 	%f115, %f114, %f108, 0f3C93BB73;
	fma.rn.f32 	%f116, %f115, %f108, 0f3DF6384F;
	mul.rn.f32 	%f117, %f116, %f108;
	fma.rn.f32 	%f118, %f107, 0f3FB8AA3B, %f102;
	sub.f32 	%f119, %f102, %f118;
	fma.rn.f32 	%f120, %f107, 0f3FB8AA3B, %f119;
	fma.rn.f32 	%f121, %f113, 0f3FB8AA3B, %f120;
	fma.rn.f32 	%f122, %f107, 0f32A55E34, %f121;
	mul.f32 	%f123, %f117, 0f40400000;
	fma.rn.f32 	%f124, %f123, %f113, %f122;
	fma.rn.f32 	%f125, %f117, %f107, %f124;
	add.rn.f32 	%f126, %f118, %f125;
	neg.f32 	%f127, %f118;
	add.rn.f32 	%f128, %f126, %f127;
	neg.f32 	%f129, %f128;
	add.rn.f32 	%f130, %f125, %f129;
	mul.rn.f32 	%f131, %f126, %f3;
	neg.f32 	%f132, %f131;
	fma.rn.f32 	%f133, %f126, %f3, %f132;
	fma.rn.f32 	%f134, %f130, %f3, %f133;
	cvt.rni.f32.f32 	%f135, %f131;
	sub.f32 	%f136, %f131, %f135;
	add.f32 	%f137, %f136, %f134;
	fma.rn.f32 	%f138, %f137, 0f391FCB8E, 0f3AAF85ED;
	fma.rn.f32 	%f139, %f138, %f137, 0f3C1D9856;
	fma.rn.f32 	%f140, %f139, %f137, 0f3D6357BB;
	fma.rn.f32 	%f141, %f140, %f137, 0f3E75FDEC;
	fma.rn.f32 	%f142, %f141, %f137, 0f3F317218;
	fma.rn.f32 	%f143, %f142, %f137, 0f3F800000;
	cvt.rzi.s32.f32 	%r28, %f135;
	setp.gt.f32 	%p24, %f135, 0f00000000;
	selp.b32 	%r29, 0, -2097152000, %p24;
	add.s32 	%r30, %r29, 2130706432;
	mov.b32 	%f144, %r30;
	mul.f32 	%f145, %f143, %f144;
	shl.b32 	%r31, %r28, 23;
	sub.s32 	%r32, %r31, %r29;
	mov.b32 	%f146, %r32;
	mul.f32 	%f147, %f145, %f146;
	abs.f32 	%f148, %f131;
	setp.gt.f32 	%p25, %f148, 0f43180000;
	setp.lt.f32 	%p26, %f131, 0f00000000;
	selp.f32 	%f149, 0f00000000, 0f7F800000, %p26;
	selp.f32 	%f14, %f149, %f147, %p25;
	setp.eq.f32 	%p27, %f21, 0f3F800000;
	or.pred  	%p28, %p27, %p22;
	@%p28 bra 	$L__BB2_17;
	setp.num.f32 	%p29, %f13, %f13;
	abs.f32 	%f150, %f3;
	setp.num.f32 	%p30, %f150, %f150;
	and.pred  	%p31, %p29, %p30;
	@%p31 bra 	$L__BB2_12;
	add.rn.f32 	%f163, %f21, %f3;
	bra.uni 	$L__BB2_17;
$L__BB2_12:
	setp.neu.f32 	%p32, %f21, 0f00000000;
	setp.neu.f32 	%p33, %f13, 0f7F800000;
	and.pred  	%p34, %p32, %p33;
	@%p34 bra 	$L__BB2_14;
	setp.neu.f32 	%p40, %f4, 0f3F800000;
	add.f32 	%f153, %f21, %f21;
	mov.b32 	%r33, %f153;
	setp.lt.s32 	%p41, %r2, 0;
	xor.b32  	%r34, %r33, 2139095040;
	selp.b32 	%r35, %r34, %r33, %p41;
	and.b32  	%r36, %r35, 2147483647;
	selp.b32 	%r37, %r36, %r35, %p40;
	mov.b32 	%f163, %r37;
	bra.uni 	$L__BB2_17;
$L__BB2_14:
	setp.eq.f32 	%p35, %f21, 0fBF800000;
	setp.eq.f32 	%p36, %f150, 0f7F800000;
	and.pred  	%p37, %p35, %p36;
	@%p37 bra 	$L__BB2_17;
	setp.geu.f32 	%p38, %f21, 0f00000000;
	mov.f32 	%f163, %f14;
	@%p38 bra 	$L__BB2_17;
	setp.neu.f32 	%p39, %f4, 0f3F800000;
	neg.f32 	%f152, %f14;
	selp.f32 	%f163, %f14, %f152, %p39;
$L__BB2_17:
	mov.f32 	%f154, 0f3F800000;
	sub.f32 	%f155, %f154, %f163;
	div.rn.f32 	%f156, %f1, %f155;
	cvta.to.global.u64 	%rd12, %rd2;
	add.s64 	%rd14, %rd12, %rd8;
	ld.global.f32 	%f157, [%rd14];
	cvt.f64.f32 	%fd1, %f157;
	mul.f32 	%f158, %f22, %f12;
	cvt.f64.f32 	%fd2, %f158;
	sqrt.rn.f32 	%f159, %f156;
	cvt.f64.f32 	%fd3, %f159;
	add.f64 	%fd4, %fd3, 0d3E7AD7F29ABCAF48;
	div.rn.f64 	%fd5, %fd2, %fd4;
	sub.f64 	%fd6, %fd1, %fd5;
	cvt.rn.f32.f64 	%f160, %fd6;
	st.global.f32 	[%rd14], %f160;
$L__BB2_18:
	ret;

}
	// .globl	adamw_bn
.visible .entry adamw_bn(
	.param .u64 .ptr .align 1 adamw_bn_param_0,
	.param .u64 .ptr .align 1 adamw_bn_param_1,
	.param .u64 .ptr .align 1 adamw_bn_param_2,
	.param .u64 .ptr .align 1 adamw_bn_param_3,
	.param .f32 adamw_bn_param_4,
	.param .f32 adamw_bn_param_5,
	.param .f32 adamw_bn_param_6,
	.param .f32 adamw_bn_param_7,
	.param .u32 adamw_bn_param_8,
	.param .u32 adamw_bn_param_9
)
{
	.reg .pred 	%p<42>;
	.reg .b32 	%r<38>;
	.reg .b32 	%f<164>;
	.reg .b64 	%rd<15>;
	.reg .b64 	%fd<7>;

	ld.param.u64 	%rd1, [adamw_bn_param_0];
	ld.param.u64 	%rd2, [adamw_bn_param_1];
	ld.param.u64 	%rd3, [adamw_bn_param_2];
	ld.param.u64 	%rd4, [adamw_bn_param_3];
	ld.param.f32 	%f20, [adamw_bn_param_4];
	ld.param.f32 	%f21, [adamw_bn_param_5];
	ld.param.f32 	%f22, [adamw_bn_param_6];
	ld.param.u32 	%r3, [adamw_bn_param_8];
	ld.param.u32 	%r2, [adamw_bn_param_9];
	mov.u32 	%r4, %ctaid.x;
	mov.u32 	%r5, %ctaid.y;
	mov.u32 	%r6, %nctaid.x;
	mad.lo.s32 	%r7, %r5, %r6, %r4;
	mov.u32 	%r8, %ntid.x;
	mov.u32 	%r9, %tid.x;
	mad.lo.s32 	%r1, %r7, %r8, %r9;
	setp.ge.s32 	%p1, %r1, %r3;
	mov.f32 	%f162, 0f3F800000;
	@%p1 bra 	$L__BB3_18;
	cvta.to.global.u64 	%rd5, %rd3;
	cvta.to.global.u64 	%rd6, %rd1;
	cvta.to.global.u64 	%rd7, %rd4;
	mul.wide.s32 	%rd8, %r1, 4;
	add.s64 	%rd9, %rd5, %rd8;
	ld.global.f32 	%f24, [%rd9];
	mov.f32 	%f23, 0f3F800000;
	sub.f32 	%f25, %f23, %f20;
	add.s64 	%rd10, %rd6, %rd8;
	ld.global.f32 	%f26, [%rd10];
	mul.f32 	%f27, %f25, %f26;
	fma.rn.f32 	%f28, %f20, %f24, %f27;
	st.global.f32 	[%rd9], %f28;
	add.s64 	%rd11, %rd7, %rd8;
	ld.global.f32 	%f29, [%rd11];
	sub.f32 	%f30, %f23, %f21;
	ld.global.f32 	%f31, [%rd10];
	mul.f32 	%f32, %f30, %f31;
	mul.f32 	%f33, %f31, %f32;
	fma.rn.f32 	%f1, %f21, %f29, %f33;
	st.global.f32 	[%rd11], %f1;
	ld.global.f32 	%f2, [%rd9];
	cvt.rn.f32.s32 	%f3, %r2;
	mul.f32 	%f34, %f3, 0f3F000000;
	cvt.rzi.f32.f32 	%f35, %f34;
	add.f32 	%f36, %f35, %f35;
	sub.f32 	%f37, %f3, %f36;
	abs.f32 	%f4, %f37;
	abs.f32 	%f5, %f20;
	setp.lt.f32 	%p2, %f5, 0f00800000;
	mul.f32 	%f38, %f5, 0f4B800000;
	selp.f32 	%f39, %f38, %f5, %p2;
	selp.f32 	%f40, 0fC1C00000, 0f00000000, %p2;
	mov.b32 	%r10, %f39;
	add.s32 	%r11, %r10, -1060439283;
	and.b32  	%r12, %r11, -8388608;
	sub.s32 	%r13, %r10, %r12;
	mov.b32 	%f41, %r13;
	cvt.rn.f32.s32 	%f42, %r12;
	fma.rn.f32 	%f43, %f42, 0f34000000, %f40;
	add.f32 	%f44, %f41, 0fBF800000;
	add.f32 	%f45, %f41, 0f3F800000;
	rcp.approx.ftz.f32 	%f46, %f45;
	add.f32 	%f47, %f44, %f44;
	mul.f32 	%f48, %f47, %f46;
	mul.f32 	%f49, %f48, %f48;
	sub.f32 	%f50, %f44, %f48;
	add.f32 	%f51, %f50, %f50;
	neg.f32 	%f52, %f48;
	fma.rn.f32 	%f53, %f52, %f44, %f51;
	mul.rn.f32 	%f54, %f46, %f53;
	fma.rn.f32 	%f55, %f49, 0f3A2C32E4, 0f3B52E7DB;
	fma.rn.f32 	%f56, %f55, %f49, 0f3C93BB73;
	fma.rn.f32 	%f57, %f56, %f49, 0f3DF6384F;
	mul.rn.f32 	%f58, %f57, %f49;
	fma.rn.f32 	%f59, %f48, 0f3FB8AA3B, %f43;
	sub.f32 	%f60, %f43, %f59;
	fma.rn.f32 	%f61, %f48, 0f3FB8AA3B, %f60;
	fma.rn.f32 	%f62, %f54, 0f3FB8AA3B, %f61;
	fma.rn.f32 	%f63, %f48, 0f32A55E34, %f62;
	mul.f32 	%f64, %f58, 0f40400000;
	fma.rn.f32 	%f65, %f64, %f54, %f63;
	fma.rn.f32 	%f66, %f58, %f48, %f65;
	add.rn.f32 	%f67, %f59, %f66;
	neg.f32 	%f68, %f59;
	add.rn.f32 	%f69, %f67, %f68;
	neg.f32 	%f70, %f69;
	add.rn.f32 	%f71, %f66, %f70;
	mul.rn.f32 	%f72, %f67, %f3;
	neg.f32 	%f73, %f72;
	fma.rn.f32 	%f74, %f67, %f3, %f73;
	fma.rn.f32 	%f75, %f71, %f3, %f74;
	cvt.rni.f32.f32 	%f76, %f72;
	sub.f32 	%f77, %f72, %f76;
	add.f32 	%f78, %f77, %f75;
	fma.rn.f32 	%f79, %f78, 0f391FCB8E, 0f3AAF85ED;
	fma.rn.f32 	%f80, %f79, %f78, 0f3C1D9856;
	fma.rn.f32 	%f81, %f80, %f78, 0f3D6357BB;
	fma.rn.f32 	%f82, %f81, %f78, 0f3E75FDEC;
	fma.rn.f32 	%f83, %f82, %f78, 0f3F317218;
	fma.rn.f32 	%f84, %f83, %f78, 0f3F800000;
	cvt.rzi.s32.f32 	%r14, %f76;
	setp.gt.f32 	%p3, %f76, 0f00000000;
	selp.b32 	%r15, 0, -2097152000, %p3;
	add.s32 	%r16, %r15, 2130706432;
	mov.b32 	%f85, %r16;
	mul.f32 	%f86, %f84, %f85;
	shl.b32 	%r17, %r14, 23;
	sub.s32 	%r18, %r17, %r15;
	mov.b32 	%f87, %r18;
	mul.f32 	%f88, %f86, %f87;
	abs.f32 	%f89, %f72;
	setp.gt.f32 	%p4, %f89, 0f43180000;
	setp.lt.f32 	%p5, %f72, 0f00000000;
	selp.f32 	%f90, 0f00000000, 0f7F800000, %p5;
	selp.f32 	%f6, %f90, %f88, %p4;
	setp.eq.f32 	%p6, %f20, 0f3F800000;
	setp.eq.s32 	%p7, %r2, 0;
	or.pred  	%p8, %p6, %p7;
	@%p8 bra 	$L__BB3_9;
	setp.num.f32 	%p9, %f5, %f5;
	abs.f32 	%f91, %f3;
	setp.num.f32 	%p10, %f91, %f91;
	and.pred  	%p11, %p9, %p10;
	@%p11 bra 	$L__BB3_4;
	add.rn.f32 	%f162, %f20, %f3;
	bra.uni 	$L__BB3_9;
$L__BB3_4:
	setp.neu.f32 	%p12, %f20, 0f00000000;
	setp.neu.f32 	%p13, %f5, 0f7F800000;
	and.pred  	%p14, %p12, %p13;
	@%p14 bra 	$L__BB3_6;
	setp.neu.f32 	%p20, %f4, 0f3F800000;
	add.f32 	%f94, %f20, %f20;
	mov.b32 	%r19, %f94;
	setp.lt.s32 	%p21, %r2, 0;
	xor.b32  	%r20, %r19, 2139095040;
	selp.b32 	%r21, %r20, %r19, %p21;
	and.b32  	%r22, %r21, 2147483647;
	selp.b32 	%r23, %r22, %r21, %p20;
	mov.b32 	%f162, %r23;
	bra.uni 	$L__BB3_9;
$L__BB3_6:
	setp.eq.f32 	%p15, %f20, 0fBF800000;
	setp.eq.f32 	%p16, %f91, 0f7F800000;
	and.pred  	%p17, %p15, %p16;
	@%p17 bra 	$L__BB3_9;
	setp.geu.f32 	%p18, %f20, 0f00000000;
	mov.f32 	%f162, %f6;
	@%p18 bra 	$L__BB3_9;
	setp.neu.f32 	%p19, %f4, 0f3F800000;
	neg.f32 	%f93, %f6;
	selp.f32 	%f162, %f6, %f93, %p19;
$L__BB3_9:
	setp.eq.s32 	%p22, %r2, 0;
	mov.f32 	%f163, 0f3F800000;
	sub.f32 	%f96, %f163, %f162;
	div.rn.f32 	%f12, %f2, %f96;
	abs.f32 	%f13, %f21;
	setp.lt.f32 	%p23, %f13, 0f00800000;
	mul.f32 	%f97, %f13, 0f4B800000;
	selp.f32 	%f98, %f97, %f13, %p23;
	selp.f32 	%f99, 0fC1C00000, 0f00000000, %p23;
	mov.b32 	%r24, %f98;
	add.s32 	%r25, %r24, -1060439283;
	and.b32  	%r26, %r25, -8388608;
	sub.s32 	%r27, %r24, %r26;
	mov.b32 	%f100, %r27;
	cvt.rn.f32.s32 	%f101, %r26;
	fma.rn.f32 	%f102, %f101, 0f34000000, %f99;
	add.f32 	%f103, %f100, 0fBF800000;
	add.f32 	%f104, %f100, 0f3F800000;
	rcp.approx.ftz.f32 	%f105, %f104;
	add.f32 	%f106, %f103, %f103;
	mul.f32 	%f107, %f106, %f105;
	mul.f32 	%f108, %f107, %f107;
	sub.f32 	%f109, %f103, %f107;
	add.f32 	%f110, %f109, %f109;
	neg.f32 	%f111, %f107;
	fma.rn.f32 	%f112, %f111, %f103, %f110;
	mul.rn.f32 	%f113, %f105, %f112;
	fma.rn.f32 	%f114, %f108, 0f3A2C32E4, 0f3B52E7DB;
	fma.rn.f32 	%f115, %f114, %f108, 0f3C93BB73;
	fma.rn.f32 	%f116, %f115, %f108, 0f3DF6384F;
	mul.rn.f32 	%f117, %f116, %f108;
	fma.rn.f32 	%f118, %f107, 0f3FB8AA3B, %f102;
	sub.f32 	%f119, %f102, %f118;
	fma.rn.f32 	%f120, %f107, 0f3FB8AA3B, %f119;
	fma.rn.f32 	%f121, %f113, 0f3FB8AA3B, %f120;
	fma.rn.f32 	%f122, %f107, 0f32A55E34, %f121;
	mul.f32 	%f123, %f117, 0f40400000;
	fma.rn.f32 	%f124, %f123, %f113, %f122;
	fma.rn.f32 	%f125, %f117, %f107, %f124;
	add.rn.f32 	%f126, %f118, %f125;
	neg.f32 	%f127, %f118;
	add.rn.f32 	%f128, %f126, %f127;
	neg.f32 	%f129, %f128;
	add.rn.f32 	%f130, %f125, %f129;
	mul.rn.f32 	%f131, %f126, %f3;
	neg.f32 	%f132, %f131;
	fma.rn.f32 	%f133, %f126, %f3, %f132;
	fma.rn.f32 	%f134, %f130, %f3, %f133;
	cvt.rni.f32.f32 	%f135, %f131;
	sub.f32 	%f136, %f131, %f135;
	add.f32 	%f137, %f136, %f134;
	fma.rn.f32 	%f138, %f137, 0f391FCB8E, 0f3AAF85ED;
	fma.rn.f32 	%f139, %f138, %f137, 0f3C1D9856;
	fma.rn.f32 	%f140, %f139, %f137, 0f3D6357BB;
	fma.rn.f32 	%f141, %f140, %f137, 0f3E75FDEC;
	fma.rn.f32 	%f142, %f141, %f137, 0f3F317218;
	fma.rn.f32 	%f143, %f142, %f137, 0f3F800000;
	cvt.rzi.s32.f32 	%r28, %f135;
	setp.gt.f32 	%p24, %f135, 0f00000000;
	selp.b32 	%r29, 0, -2097152000, %p24;
	add.s32 	%r30, %r29, 2130706432;
	mov.b32 	%f144, %r30;
	mul.f32 	%f145, %f143, %f144;
	shl.b32 	%r31, %r28, 23;
	sub.s32 	%r32, %r31, %r29;
	mov.b32 	%f146, %r32;
	mul.f32 	%f147, %f145, %f146;
	abs.f32 	%f148, %f131;
	setp.gt.f32 	%p25, %f148, 0f43180000;
	setp.lt.f32 	%p26, %f131, 0f00000000;
	selp.f32 	%f149, 0f00000000, 0f7F800000, %p26;
	selp.f32 	%f14, %f149, %f147, %p25;
	setp.eq.f32 	%p27, %f21, 0f3F800000;
	or.pred  	%p28, %p27, %p22;
	@%p28 bra 	$L__BB3_17;
	setp.num.f32 	%p29, %f13, %f13;
	abs.f32 	%f150, %f3;
	setp.num.f32 	%p30, %f150, %f150;
	and.pred  	%p31, %p29, %p30;
	@%p31 bra 	$L__BB3_12;
	add.rn.f32 	%f163, %f21, %f3;
	bra.uni 	$L__BB3_17;
$L__BB3_12:
	setp.neu.f32 	%p32, %f21, 0f00000000;
	setp.neu.f32 	%p33, %f13, 0f7F800000;
	and.pred  	%p34, %p32, %p33;
	@%p34 bra 	$L__BB3_14;
	setp.neu.f32 	%p40, %f4, 0f3F800000;
	add.f32 	%f153, %f21, %f21;
	mov.b32 	%r33, %f153;
	setp.lt.s32 	%p41, %r2, 0;
	xor.b32  	%r34, %r33, 2139095040;
	selp.b32 	%r35, %r34, %r33, %p41;
	and.b32  	%r36, %r35, 2147483647;
	selp.b32 	%r37, %r36, %r35, %p40;
	mov.b32 	%f163, %r37;
	bra.uni 	$L__BB3_17;
$L__BB3_14:
	setp.eq.f32 	%p35, %f21, 0fBF800000;
	setp.eq.f32 	%p36, %f150, 0f7F800000;
	and.pred  	%p37, %p35, %p36;
	@%p37 bra 	$L__BB3_17;
	setp.geu.f32 	%p38, %f21, 0f00000000;
	mov.f32 	%f163, %f14;
	@%p38 bra 	$L__BB3_17;
	setp.neu.f32 	%p39, %f4, 0f3F800000;
	neg.f32 	%f152, %f14;
	selp.f32 	%f163, %f14, %f152, %p39;
$L__BB3_17:
	mov.f32 	%f154, 0f3F800000;
	sub.f32 	%f155, %f154, %f163;
	div.rn.f32 	%f156, %f1, %f155;
	cvta.to.global.u64 	%rd12, %rd2;
	add.s64 	%rd14, %rd12, %rd8;
	ld.global.f32 	%f157, [%rd14];
	cvt.f64.f32 	%fd1, %f157;
	mul.f32 	%f158, %f22, %f12;
	cvt.f64.f32 	%fd2, %f158;
	sqrt.rn.f32 	%f159, %f156;
	cvt.f64.f32 	%fd3, %f159;
	add.f64 	%fd4, %fd3, 0d3E7AD7F29ABCAF48;
	div.rn.f64 	%fd5, %fd2, %fd4;
	sub.f64 	%fd6, %fd1, %fd5;
	cvt.rn.f32.f64 	%f160, %fd6;
	st.global.f32 	[%rd14], %f160;
$L__BB3_18:
	ret;

}
	// .globl	sgd
.visible .entry sgd(
	.param .u64 .ptr .align 1 sgd_param_0,
	.param .u64 .ptr .align 1 sgd_param_1,
	.param .u64 .ptr .align 1 sgd_param_2,
	.param .f32 sgd_param_3,
	.param .f32 sgd_param_4,
	.param .f32 sgd_param_5,
	.param .u32 sgd_param_6,
	.param .u32 sgd_param_7
)
{
	.reg .pred 	%p<2>;
	.reg .b32 	%r<9>;
	.reg .b32 	%f<12>;
	.reg .b64 	%rd<11>;

	ld.param.u64 	%rd1, [sgd_param_0];
	ld.param.u64 	%rd2, [sgd_param_1];
	ld.param.u64 	%rd3, [sgd_param_2];
	ld.param.f32 	%f1, [sgd_param_3];
	ld.param.f32 	%f2, [sgd_param_4];
	ld.param.f32 	%f3, [sgd_param_5];
	ld.param.u32 	%r2, [sgd_param_6];
	mov.u32 	%r3, %ctaid.x;
	mov.u32 	%r4, %ctaid.y;
	mov.u32 	%r5, %nctaid.x;
	mad.lo.s32 	%r6, %r4, %r5, %r3;
	mov.u32 	%r7, %ntid.x;
	mov.u32 	%r8, %tid.x;
	mad.lo.s32 	%r1, %r6, %r7, %r8;
	setp.ge.s32 	%p1, %r1, %r2;
	@%p1 bra 	$L__BB4_2;
	cvta.to.global.u64 	%rd4, %rd1;
	cvta.to.global.u64 	%rd5, %rd3;
	cvta.to.global.u64 	%rd6, %rd2;
	mul.wide.s32 	%rd7, %r1, 4;
	add.s64 	%rd8, %rd4, %rd7;
	ld.global.f32 	%f4, [%rd8];
	add.s64 	%rd9, %rd5, %rd7;
	ld.global.f32 	%f5, [%rd9];
	fma.rn.f32 	%f6, %f2, %f5, %f4;
	add.s64 	%rd10, %rd6, %rd7;
	ld.global.f32 	%f7, [%rd10];
	fma.rn.f32 	%f8, %f1, %f7, %f6;
	st.global.f32 	[%rd10], %f8;
	ld.global.f32 	%f9, [%rd9];
	mul.f32 	%f10, %f3, %f8;
	sub.f32 	%f11, %f9, %f10;
	st.global.f32 	[%rd9], %f11;
$L__BB4_2:
	ret;

}
	// .globl	sgd_bn
.visible .entry sgd_bn(
	.param .u64 .ptr .align 1 sgd_bn_param_0,
	.param .u64 .ptr .align 1 sgd_bn_param_1,
	.param .u64 .ptr .align 1 sgd_bn_param_2,
	.param .f32 sgd_bn_param_3,
	.param .f32 sgd_bn_param_4,
	.param .f32 sgd_bn_param_5,
	.param .u32 sgd_bn_param_6,
	.param .u32 sgd_bn_param_7
)
{
	.reg .pred 	%p<2>;
	.reg .b32 	%r<9>;
	.reg .b32 	%f<12>;
	.reg .b64 	%rd<11>;

	ld.param.u64 	%rd1, [sgd_bn_param_0];
	ld.param.u64 	%rd2, [sgd_bn_param_1];
	ld.param.u64 	%rd3, [sgd_bn_param_2];
	ld.param.f32 	%f1, [sgd_bn_param_3];
	ld.param.f32 	%f2, [sgd_bn_param_4];
	ld.param.f32 	%f3, [sgd_bn_param_5];
	ld.param.u32 	%r2, [sgd_bn_param_6];
	mov.u32 	%r3, %ctaid.x;
	mov.u32 	%r4, %ctaid.y;
	mov.u32 	%r5, %nctaid.x;
	mad.lo.s32 	%r6, %r4, %r5, %r3;
	mov.u32 	%r7, %ntid.x;
	mov.u32 	%r8, %tid.x;
	mad.lo.s32 	%r1, %r6, %r7, %r8;
	setp.ge.s32 	%p1, %r1, %r2;
	@%p1 bra 	$L__BB5_2;
	cvta.to.global.u64 	%rd4, %rd1;
	cvta.to.global.u64 	%rd5, %rd3;
	cvta.to.global.u64 	%rd6, %rd2;
	mul.wide.s32 	%rd7, %r1, 4;
	add.s64 	%rd8, %rd4, %rd7;
	ld.global.f32 	%f4, [%rd8];
	add.s64 	%rd9, %rd5, %rd7;
	ld.global.f32 	%f5, [%rd9];
	fma.rn.f32 	%f6, %f2, %f5, %f4;
	add.s64 	%rd10, %rd6, %rd7;
	ld.global.f32 	%f7, [%rd10];
	fma.rn.f32 	%f8, %f1, %f7, %f6;
	st.global.f32 	[%rd10], %f8;
	ld.global.f32 	%f9, [%rd9];
	mul.f32 	%f10, %f3, %f8;
	sub.f32 	%f11, %f9, %f10;
	st.global.f32 	[%rd9], %f11;
$L__BB5_2:
	ret;

}


// ===== COMPILED SASS (sm_100) =====

	.target	sm_100

	.elftype	@"ET_EXEC"


//--------------------- .note.nv.tkinfo           --------------------------
	.section	.note.nv.tkinfo,"",@"SHT_NOTE"
	.sectionflags	@"SHF_NOTE_NV_TKINFO"
	.tkinfo
        /*0018*/ 	.word	0x00000002
        /*0030*/ 	.string	""
        /*0030*/ 	.string	"ptxas"
        /*0030*/ 	.string	"Cuda compilation tools, release 13.0, V13.0.88"
        /*0030*/ 	.string	"Build cuda_13.0.r13.0/compiler.36424714_0"
        /*0030*/ 	.string	"-arch sm_100 -m 64 "



//--------------------- .note.nv.cuinfo           --------------------------
	.section	.note.nv.cuinfo,"",@"SHT_NOTE"
	.sectionflags	@"SHF_NOTE_NV_CUINFO"
        /*0018*/ 	.short	0x0002
        /*001a*/ 	.short	0x0064
        /*001c*/ 	.short	0x0082
	.zero		2


//--------------------- .nv.info                  --------------------------
	.section	.nv.info,"",@"SHT_CUDA_INFO"
	.align	4


	//----- nvinfo : EIATTR_REGCOUNT
	.align		4
        /*0000*/ 	.byte	0x04, 0x2f
        /*0002*/ 	.short	(.L_1 - .L_0)
	.align		4
.L_0:
        /*0004*/ 	.word	index@(adam)
        /*0008*/ 	.word	0x0000001c


	//----- nvinfo : EIATTR_FRAME_SIZE
	.align		4
.L_1:
        /*000c*/ 	.byte	0x04, 0x11
        /*000e*/ 	.short	(.L_3 - .L_2)
	.align		4
.L_2:
        /*0010*/ 	.word	index@($__internal_11_$__cuda_sm3x_div_rn_noftz_f32_slowpath)
        /*0014*/ 	.word	0x00000000


	//----- nvinfo : EIATTR_FRAME_SIZE
	.align		4
.L_3:
        /*0018*/ 	.byte	0x04, 0x11
        /*001a*/ 	.short	(.L_5 - .L_4)
	.align		4
.L_4:
        /*001c*/ 	.word	index@($__internal_10_$__cuda_sm20_sqrt_rn_f32_slowpath)
        /*0020*/ 	.word	0x00000000


	//----- nvinfo : EIATTR_FRAME_SIZE
	.align		4
.L_5:
        /*0024*/ 	.byte	0x04, 0x11
        /*0026*/ 	.short	(.L_7 - .L_6)
	.align		4
.L_6:
        /*0028*/ 	.word	index@($__internal_9_$__cuda_sm20_div_rn_f64_full)
        /*002c*/ 	.word	0x00000000


	//----- nvinfo : EIATTR_FRAME_SIZE
	.align		4
.L_7:
        /*0030*/ 	.byte	0x04, 0x11
        /*0032*/ 	.short	(.L_9 - .L_8)
	.align		4
.L_8:
        /*0034*/ 	.word	index@(adam)
        /*0038*/ 	.word	0x00000000


	//----- nvinfo : EIATTR_REGCOUNT
	.align		4
.L_9:
        /*003c*/ 	.byte	0x04, 0x2f
        /*003e*/ 	.short	(.L_11 - .L_10)
	.align		4
.L_10:
        /*0040*/ 	.word	index@(adamw)
        /*0044*/ 	.word	0x0000001c


	//----- nvinfo : EIATTR_FRAME_SIZE
	.align		4
.L_11:
        /*0048*/ 	.byte	0x04, 0x11
        /*004a*/ 	.short	(.L_13 - .L_12)
	.align		4
.L_12:
        /*004c*/ 	.word	index@($__internal_8_$__cuda_sm3x_div_rn_noftz_f32_slowpath)
        /*0050*/ 	.word	0x00000000


	//----- nvinfo : EIATTR_FRAME_SIZE
	.align		4
.L_13:
        /*0054*/ 	.byte	0x04, 0x11
        /*0056*/ 	.short	(.L_15 - .L_14)
	.align		4
.L_14:
        /*0058*/ 	.word	index@($__internal_7_$__cuda_sm20_sqrt_rn_f32_slowpath)
        /*005c*/ 	.word	0x00000000


	//----- nvinfo : EIATTR_FRAME_SIZE
	.align		4
.L_15:
        /*0060*/ 	.byte	0x04, 0x11
        /*0062*/ 	.short	(.L_17 - .L_16)
	.align		4
.L_16:
        /*0064*/ 	.word	index@($__internal_6_$__cuda_sm20_div_rn_f64_full)
        /*0068*/ 	.word	0x00000000


	//----- nvinfo : EIATTR_FRAME_SIZE
	.align		4
.L_17:
        /*006c*/ 	.byte	0x04, 0x11
        /*006e*/ 	.short	(.L_19 - .L_18)
	.align		4
.L_18:
        /*0070*/ 	.word	index@(adamw)
        /*0074*/ 	.word	0x00000000


	//----- nvinfo : EIATTR_REGCOUNT
	.align		4
.L_19:
        /*0078*/ 	.byte	0x04, 0x2f
        /*007a*/ 	.short	(.L_21 - .L_20)
	.align		4
.L_20:
        /*007c*/ 	.word	index@(adam_bn)
        /*0080*/ 	.word	0x0000001c


	//----- nvinfo : EIATTR_FRAME_SIZE
	.align		4
.L_21:
        /*0084*/ 	.byte	0x04, 0x11
        /*0086*/ 	.short	(.L_23 - .L_22)
	.align		4
.L_22:
        /*0088*/ 	.word	index@($__internal_5_$__cuda_sm3x_div_rn_noftz_f32_slowpath)
        /*008c*/ 	.word	0x00000000


	//----- nvinfo : EIATTR_FRAME_SIZE
	.align		4
.L_23:
        /*0090*/ 	.byte	0x04, 0x11
        /*0092*/ 	.short	(.L_25 - .L_24)
	.align		4
.L_24:
        /*0094*/ 	.word	index@($__internal_4_$__cuda_sm20_sqrt_rn_f32_slowpath)
        /*0098*/ 	.word	0x00000000


	//----- nvinfo : EIATTR_FRAME_SIZE
	.align		4
.L_25:
        /*009c*/ 	.byte	0x04, 0x11
        /*009e*/ 	.short	(.L_27 - .L_26)
	.align		4
.L_26:
        /*00a0*/ 	.word	index@($__internal_3_$__cuda_sm20_div_rn_f64_full)
        /*00a4*/ 	.word	0x00000000


	//----- nvinfo : EIATTR_FRAME_SIZE
	.align		4
.L_27:
        /*00a8*/ 	.byte	0x04, 0x11
        /*00aa*/ 	.short	(.L_29 - .L_28)
	.align		4
.L_28:
        /*00ac*/ 	.word	index@(adam_bn)
        /*00b0*/ 	.word	0x00000000


	//----- nvinfo : EIATTR_REGCOUNT
	.align		4
.L_29:
        /*00b4*/ 	.byte	0x04, 0x2f
        /*00b6*/ 	.short	(.L_31 - .L_30)
	.align		4
.L_30:
        /*00b8*/ 	.word	index@(adamw_bn)
        /*00bc*/ 	.word	0x0000001c


	//----- nvinfo : EIATTR_FRAME_SIZE
	.align		4
.L_31:
        /*00c0*/ 	.byte	0x04, 0x11
        /*00c2*/ 	.short	(.L_33 - .L_32)
	.align		4
.L_32:
        /*00c4*/ 	.word	index@($__internal_2_$__cuda_sm3x_div_rn_noftz_f32_slowpath)
        /*00c8*/ 	.word	0x00000000


	//----- nvinfo : EIATTR_FRAME_SIZE
	.align		4
.L_33:
        /*00cc*/ 	.byte	0x04, 0x11
        /*00ce*/ 	.short	(.L_35 - .L_34)
	.align		4
.L_34:
        /*00d0*/ 	.word	index@($__internal_1_$__cuda_sm20_sqrt_rn_f32_slowpath)
        /*00d4*/ 	.word	0x00000000


	//----- nvinfo : EIATTR_FRAME_SIZE
	.align		4
.L_35:
        /*00d8*/ 	.byte	0x04, 0x11
        /*00da*/ 	.short	(.L_37 - .L_36)
	.align		4
.L_36:
        /*00dc*/ 	.word	index@($__internal_0_$__cuda_sm20_div_rn_f64_full)
        /*00e0*/ 	.word	0x00000000


	//----- nvinfo : EIATTR_FRAME_SIZE
	.align		4
.L_37:
        /*00e4*/ 	.byte	0x04, 0x11
        /*00e6*/ 	.short	(.L_39 - .L_38)
	.align		4
.L_38:
        /*00e8*/ 	.word	index@(adamw_bn)
        /*00ec*/ 	.word	0x00000000


	//----- nvinfo : EIATTR_REGCOUNT
	.align		4
.L_39:
        /*00f0*/ 	.byte	0x04, 0x2f
        /*00f2*/ 	.short	(.L_41 - .L_40)
	.align		4
.L_40:
        /*00f4*/ 	.word	index@(sgd)
        /*00f8*/ 	.word	0x0000000e


	//----- nvinfo : EIATTR_FRAME_SIZE
	.align		4
.L_41:
        /*00fc*/ 	.byte	0x04, 0x11
        /*00fe*/ 	.short	(.L_43 - .L_42)
	.align		4
.L_42:
        /*0100*/ 	.word	index@(sgd)
        /*0104*/ 	.word	0x00000000


	//----- nvinfo : EIATTR_REGCOUNT
	.align		4
.L_43:
        /*0108*/ 	.byte	0x04, 0x2f
        /*010a*/ 	.short	(.L_45 - .L_44)
	.align		4
.L_44:
        /*010c*/ 	.word	index@(sgd_bn)
        /*0110*/ 	.word	0x0000000e


	//----- nvinfo : EIATTR_FRAME_SIZE
	.align		4
.L_45:
        /*0114*/ 	.byte	0x04, 0x11
        /*0116*/ 	.short	(.L_47 - .L_46)
	.align		4
.L_46:
        /*0118*/ 	.word	index@(sgd_bn)
        /*011c*/ 	.word	0x00000000


	//----- nvinfo : EIATTR_MIN_STACK_SIZE
	.align		4
.L_47:
        /*0120*/ 	.byte	0x04, 0x12
        /*0122*/ 	.short	(.L_49 - .L_48)
	.align		4
.L_48:
        /*0124*/ 	.word	index@(sgd_bn)
        /*0128*/ 	.word	0x00000000


	//----- nvinfo : EIATTR_MIN_STACK_SIZE
	.align		4
.L_49:
        /*012c*/ 	.byte	0x04, 0x12
        /*012e*/ 	.short	(.L_51 - .L_50)
	.align		4
.L_50:
        /*0130*/ 	.word	index@(sgd)
        /*0134*/ 	.word	0x00000000


	//----- nvinfo : EIATTR_MIN_STACK_SIZE
	.align		4
.L_51:
        /*0138*/ 	.byte	0x04, 0x12
        /*013a*/ 	.short	(.L_53 - .L_52)
	.align		4
.L_52:
        /*013c*/ 	.word	index@(adamw_bn)
        /*0140*/ 	.word	0x00000000


	//----- nvinfo : EIATTR_MIN_STACK_SIZE
	.align		4
.L_53:
        /*0144*/ 	.byte	0x04, 0x12
        /*0146*/ 	.short	(.L_55 - .L_54)
	.align		4
.L_54:
        /*0148*/ 	.word	index@(adam_bn)
        /*014c*/ 	.word	0x00000000


	//----- nvinfo : EIATTR_MIN_STACK_SIZE
	.align		4
.L_55:
        /*0150*/ 	.byte	0x04, 0x12
        /*0152*/ 	.short	(.L_57 - .L_56)
	.align		4
.L_56:
        /*0154*/ 	.word	index@(adamw)
        /*0158*/ 	.word	0x00000000


	//----- nvinfo : EIATTR_MIN_STACK_SIZE
	.align		4
.L_57:
        /*015c*/ 	.byte	0x04, 0x12
        /*015e*/ 	.short	(.L_59 - .L_58)
	.align		4
.L_58:
        /*0160*/ 	.word	index@(adam)
        /*0164*/ 	.word	0x00000000
.L_59:


//--------------------- .nv.compat                --------------------------
	.section	.nv.compat,"",@"SHT_CUDA_COMPAT_INFO"
	.align	4
        /*0000*/ 	.byte	0x02, 0x09, 0x00, 0x00, 0x02, 0x02, 0x01, 0x00, 0x02, 0x05, 0x05, 0x00, 0x03, 0x07, 0x01, 0x01
        /*0010*/ 	.byte	0x02, 0x03, 0x00, 0x00, 0x02, 0x06, 0x01, 0x00, 0x04, 0x0b, 0x08, 0x00, 0x01, 0x00, 0x00, 0x00
        /*0020*/ 	.byte	0x00, 0x00, 0x00, 0x00


//--------------------- .nv.info.sgd_bn           --------------------------
	.section	.nv.info.sgd_bn,"",@"SHT_CUDA_INFO"
	.sectionflags	@""
	.align	4


	//----- nvinfo : EIATTR_CUDA_API_VERSION
	.align		4
        /*0000*/ 	.byte	0x04, 0x37
        /*0002*/ 	.short	(.L_61 - .L_60)
.L_60:
        /*0004*/ 	.word	0x00000082


	//----- nvinfo : EIATTR_KPARAM_INFO
	.align		4
.L_61:
        /*0008*/ 	.byte	0x04, 0x17
        /*000a*/ 	.short	(.L_63 - .L_62)
.L_62:
        /*000c*/ 	.word	0x00000000
        /*0010*/ 	.short	0x0007
        /*0012*/ 	.short	0x0028
        /*0014*/ 	.byte	0x00, 0xf0, 0x11, 0x00


	//----- nvinfo : EIATTR_KPARAM_INFO
	.align		4
.L_63:
        /*0018*/ 	.byte	0x04, 0x17
        /*001a*/ 	.short	(.L_65 - .L_64)
.L_64:
        /*001c*/ 	.word	0x00000000
        /*0020*/ 	.short	0x0006
        /*0022*/ 	.short	0x0024
        /*0024*/ 	.byte	0x00, 0xf0, 0x11, 0x00


	//----- nvinfo : EIATTR_KPARAM_INFO
	.align		4
.L_65:
        /*0028*/ 	.byte	0x04, 0x17
        /*002a*/ 	.short	(.L_67 - .L_66)
.L_66:
        /*002c*/ 	.word	0x00000000
        /*0030*/ 	.short	0x0005
        /*0032*/ 	.short	0x0020
        /*0034*/ 	.byte	0x00, 0xf0, 0x11, 0x00


	//----- nvinfo : EIATTR_KPARAM_INFO
	.align		4
.L_67:
        /*0038*/ 	.byte	0x04, 0x17
        /*003a*/ 	.short	(.L_69 - .L_68)
.L_68:
        /*003c*/ 	.word	0x00000000
        /*0040*/ 	.short	0x0004
        /*0042*/ 	.short	0x001c
        /*0044*/ 	.byte	0x00, 0xf0, 0x11, 0x00


	//----- nvinfo : EIATTR_KPARAM_INFO
	.align		4
.L_69:
        /*0048*/ 	.byte	0x04, 0x17
        /*004a*/ 	.short	(.L_71 - .L_70)
.L_70:
        /*004c*/ 	.word	0x00000000
        /*0050*/ 	.short	0x0003
        /*0052*/ 	.short	0x0018
        /*0054*/ 	.byte	0x00, 0xf0, 0x11, 0x00


	//----- nvinfo : EIATTR_KPARAM_INFO
	.align		4
.L_71:
        /*0058*/ 	.byte	0x04, 0x17
        /*005a*/ 	.short	(.L_73 - .L_72)
.L_72:
        /*005c*/ 	.word	0x00000000
        /*0060*/ 	.short	0x0002
        /*0062*/ 	.short	0x0010
        /*0064*/ 	.byte	0x00, 0xf5, 0x21, 0x00


	//----- nvinfo : EIATTR_KPARAM_INFO
	.align		4
.L_73:
        /*0068*/ 	.byte	0x04, 0x17
        /*006a*/ 	.short	(.L_75 - .L_74)
.L_74:
        /*006c*/ 	.word	0x00000000
        /*0070*/ 	.short	0x0001
        /*0072*/ 	.short	0x0008
        /*0074*/ 	.byte	0x00, 0xf5, 0x21, 0x00


	//----- nvinfo : EIATTR_KPARAM_INFO
	.align		4
.L_75:
        /*0078*/ 	.byte	0x04, 0x17
        /*007a*/ 	.short	(.L_77 - .L_76)
.L_76:
        /*007c*/ 	.word	0x00000000
        /*0080*/ 	.short	0x0000
        /*0082*/ 	.short	0x0000
        /*0084*/ 	.byte	0x00, 0xf5, 0x21, 0x00


	//----- nvinfo : EIATTR_SPARSE_MMA_MASK
	.align		4
.L_77:
        /*0088*/ 	.byte	0x03, 0x50
        /*008a*/ 	.short	0x0000


	//----- nvinfo : EIATTR_MAXREG_COUNT
	.align		4
        /*008c*/ 	.byte	0x03, 0x1b
        /*008e*/ 	.short	0x00ff


	//----- nvinfo : EIATTR_MERCURY_ISA_VERSION
	.align		4
        /*0090*/ 	.byte	0x03, 0x5f
        /*0092*/ 	.short	0x0101


	//----- nvinfo : EIATTR_VRC_CTA_INIT_COUNT
	.align		4
        /*0094*/ 	.byte	0x02, 0x4a
	.zero		1
	.zero		1


	//----- nvinfo : EIATTR_EXIT_INSTR_OFFSETS
	.align		4
        /*0098*/ 	.byte	0x04, 0x1c
        /*009a*/ 	.short	(.L_79 - .L_78)


	//   ....[0]....
.L_78:
        /*009c*/ 	.word	0x000000a0


	//   ....[1]....
        /*00a0*/ 	.word	0x000001d0


	//----- nvinfo : EIATTR_CBANK_PARAM_SIZE
	.align		4
.L_79:
        /*00a4*/ 	.byte	0x03, 0x19
        /*00a6*/ 	.short	0x002c


	//----- nvinfo : EIATTR_PARAM_CBANK
	.align		4
        /*00a8*/ 	.byte	0x04, 0x0a
        /*00aa*/ 	.short	(.L_81 - .L_80)
	.align		4
.L_80:
        /*00ac*/ 	.word	index@(.nv.constant0.sgd_bn)
        /*00b0*/ 	.short	0x0380
        /*00b2*/ 	.short	0x002c


	//----- nvinfo : EIATTR_SW_WAR
	.align		4
.L_81:
        /*00b4*/ 	.byte	0x04, 0x36
        /*00b6*/ 	.short	(.L_83 - .L_82)
.L_82:
        /*00b8*/ 	.word	0x00000008
.L_83:


//--------------------- .nv.info.sgd              --------------------------
	.section	.nv.info.sgd,"",@"SHT_CUDA_INFO"
	.sectionflags	@""
	.align	4


	//----- nvinfo : EIATTR_CUDA_API_VERSION
	.align		4
        /*0000*/ 	.byte	0x04, 0x37
        /*0002*/ 	.short	(.L_85 - .L_84)
.L_84:
        /*0004*/ 	.word	0x00000082


	//----- nvinfo : EIATTR_KPARAM_INFO
	.align		4
.L_85:
        /*0008*/ 	.byte	0x04, 0x17
        /*000a*/ 	.short	(.L_87 - .L_86)
.L_86:
        /*000c*/ 	.word	0x00000000
        /*0010*/ 	.short	0x0007
        /*0012*/ 	.short	0x0028
        /*0014*/ 	.byte	0x00, 0xf0, 0x11, 0x00


	//----- nvinfo : EIATTR_KPARAM_INFO
	.align		4
.L_87:
        /*0018*/ 	.byte	0x04, 0x17
        /*001a*/ 	.short	(.L_89 - .L_88)
.L_88:
        /*001c*/ 	.word	0x00000000
        /*0020*/ 	.short	0x0006
        /*0022*/ 	.short	0x0024
        /*0024*/ 	.byte	0x00, 0xf0, 0x11, 0x00


	//----- nvinfo : EIATTR_KPARAM_INFO
	.align		4
.L_89:
        /*0028*/ 	.byte	0x04, 0x17
        /*002a*/ 	.short	(.L_91 - .L_90)
.L_90:
        /*002c*/ 	.word	0x00000000
        /*0030*/ 	.short	0x0005
        /*0032*/ 	.short	0x0020
        /*0034*/ 	.byte	0x00, 0xf0, 0x11, 0x00


	//----- nvinfo : EIATTR_KPARAM_INFO
	.align		4
.L_91:
        /*0038*/ 	.byte	0x04, 0x17
        /*003a*/ 	.short	(.L_93 - .L_92)
.L_92:
        /*003c*/ 	.word	0x00000000
        /*0040*/ 	.short	0x0004
        /*0042*/ 	.short	0x001c
        /*0044*/ 	.byte	0x00, 0xf0, 0x11, 0x00


	//----- nvinfo : EIATTR_KPARAM_INFO
	.align		4
.L_93:
        /*0048*/ 	.byte	0x04, 0x17
        /*004a*/ 	.short	(.L_95 - .L_94)
.L_94:
        /*004c*/ 	.word	0x00000000
        /*0050*/ 	.short	0x0003
        /*0052*/ 	.short	0x0018
        /*0054*/ 	.byte	0x00, 0xf0, 0x11, 0x00


	//----- nvinfo : EIATTR_KPARAM_INFO
	.align		4
.L_95:
        /*0058*/ 	.byte	0x04, 0x17
        /*005a*/ 	.short	(.L_97 - .L_96)
.L_96:
        /*005c*/ 	.word	0x00000000
        /*0060*/ 	.short	0x0002
        /*0062*/ 	.short	0x0010
        /*0064*/ 	.byte	0x00, 0xf5, 0x21, 0x00


	//----- nvinfo : EIATTR_KPARAM_INFO
	.align		4
.L_97:
        /*0068*/ 	.byte	0x04, 0x17
        /*006a*/ 	.short	(.L_99 - .L_98)
.L_98:
        /*006c*/ 	.word	0x00000000
        /*0070*/ 	.short	0x0001
        /*0072*/ 	.short	0x0008
        /*0074*/ 	.byte	0x00, 0xf5, 0x21, 0x00


	//----- nvinfo : EIATTR_KPARAM_INFO
	.align		4
.L_99:
        /*0078*/ 	.byte	0x04, 0x17
        /*007a*/ 	.short	(.L_101 - .L_100)
.L_100:
        /*007c*/ 	.word	0x00000000
        /*0080*/ 	.short	0x0000
        /*0082*/ 	.short	0x0000
        /*0084*/ 	.byte	0x00, 0xf5, 0x21, 0x00


	//----- nvinfo : EIATTR_SPARSE_MMA_MASK
	.align		4
.L_101:
        /*0088*/ 	.byte	0x03, 0x50
        /*008a*/ 	.short	0x0000


	//----- nvinfo : EIATTR_MAXREG_COUNT
	.align		4
        /*008c*/ 	.byte	0x03, 0x1b
        /*008e*/ 	.short	0x00ff


	//----- nvinfo : EIATTR_MERCURY_ISA_VERSION
	.align		4
        /*0090*/ 	.byte	0x03, 0x5f
        /*0092*/ 	.short	0x0101


	//----- nvinfo : EIATTR_VRC_CTA_INIT_COUNT
	.align		4
        /*0094*/ 	.byte	0x02, 0x4a
	.zero		1
	.zero		1


	//----- nvinfo : EIATTR_EXIT_INSTR_OFFSETS
	.align		4
        /*0098*/ 	.byte	0x04, 0x1c
        /*009a*/ 	.short	(.L_103 - .L_102)


	//   ....[0]....
.L_102:
        /*009c*/ 	.word	0x000000a0


	//   ....[1]....
        /*00a0*/ 	.word	0x000001d0


	//----- nvinfo : EIATTR_CBANK_PARAM_SIZE
	.align		4
.L_103:
        /*00a4*/ 	.byte	0x03, 0x19
        /*00a6*/ 	.short	0x002c


	//----- nvinfo : EIATTR_PARAM_CBANK
	.align		4
        /*00a8*/ 	.byte	0x04, 0x0a
        /*00aa*/ 	.short	(.L_105 - .L_104)
	.align		4
.L_104:
        /*00ac*/ 	.word	index@(.nv.constant0.sgd)
        /*00b0*/ 	.short	0x0380
        /*00b2*/ 	.short	0x002c


	//----- nvinfo : EIATTR_SW_WAR
	.align		4
.L_105:
        /*00b4*/ 	.byte	0x04, 0x36
        /*00b6*/ 	.short	(.L_107 - .L_106)
.L_106:
        /*00b8*/ 	.word	0x00000008
.L_107:


//--------------------- .nv.info.adamw_bn         --------------------------
	.section	.nv.info.adamw_bn,"",@"SHT_CUDA_INFO"
	.sectionflags	@""
	.align	4


	//----- nvinfo : EIATTR_CUDA_API_VERSION
	.align		4
        /*0000*/ 	.byte	0x04, 0x37
        /*0002*/ 	.short	(.L_109 - .L_108)
.L_108:
        /*0004*/ 	.word	0x00000082


	//----- nvinfo : EIATTR_KPARAM_INFO
	.align		4
.L_109:
        /*0008*/ 	.byte	0x04, 0x17
        /*000a*/ 	.short	(.L_111 - .L_110)
.L_110:
        /*000c*/ 	.word	0x00000000
        /*0010*/ 	.short	0x0009
        /*0012*/ 	.short	0x0034
        /*0014*/ 	.byte	0x00, 0xf0, 0x11, 0x00


	//----- nvinfo : EIATTR_KPARAM_INFO
	.align		4
.L_111:
        /*0018*/ 	.byte	0x04, 0x17
        /*001a*/ 	.short	(.L_113 - .L_112)
.L_112:
        /*001c*/ 	.word	0x00000000
        /*0020*/ 	.short	0x0008
        /*0022*/ 	.short	0x0030
        /*0024*/ 	.byte	0x00, 0xf0, 0x11, 0x00


	//----- nvinfo : EIATTR_KPARAM_INFO
	.align		4
.L_113:
        /*0028*/ 	.byte	0x04, 0x17
        /*002a*/ 	.short	(.L_115 - .L_114)
.L_114:
        /*002c*/ 	.word	0x00000000
        /*0030*/ 	.short	0x0007
        /*0032*/ 	.short	0x002c
        /*0034*/ 	.byte	0x00, 0xf0, 0x11, 0x00


	//----- nvinfo : EIATTR_KPARAM_INFO
	.align		4
.L_115:
        /*0038*/ 	.byte	0x04, 0x17
        /*003a*/ 	.short	(.L_117 - .L_116)
.L_116:
        /*003c*/ 	.word	0x00000000
        /*0040*/ 	.short	0x0006
        /*0042*/ 	.short	0x0028
        /*0044*/ 	.byte	0x00, 0xf0, 0x11, 0x00


	//----- nvinfo : EIATTR_KPARAM_INFO
	.align		4
.L_117:
        /*0048*/ 	.byte	0x04, 0x17
        /*004a*/ 	.short	(.L_119 - .L_118)
.L_118:
        /*004c*/ 	.word	0x00000000
        /*0050*/ 	.short	0x0005
        /*0052*/ 	.short	0x0024
        /*0054*/ 	.byte	0x00, 0xf0, 0x11, 0x00


	//----- nvinfo : EIATTR_KPARAM_INFO
	.align		4
.L_119:
        /*0058*/ 	.byte	0x04, 0x17
        /*005a*/ 	.short	(.L_121 - .L_120)
.L_120:
        /*005c*/ 	.word	0x00000000
        /*0060*/ 	.short	0x0004
        /*0062*/ 	.short	0x0020
        /*0064*/ 	.byte	0x00, 0xf0, 0x11, 0x00


	//----- nvinfo : EIATTR_KPARAM_INFO
	.align		4
.L_121:
        /*0068*/ 	.byte	0x04, 0x17
        /*006a*/ 	.short	(.L_123 - .L_122)
.L_122:
        /*006c*/ 	.word	0x00000000
        /*0070*/ 	.short	0x0003
        /*0072*/ 	.short	0x0018
        /*0074*/ 	.byte	0x00, 0xf5, 0x21, 0x00


	//----- nvinfo : EIATTR_KPARAM_INFO
	.align		4
.L_123:
        /*0078*/ 	.byte	0x04, 0x17
        /*007a*/ 	.short	(.L_125 - .L_124)
.L_124:
        /*007c*/ 	.word	0x00000000
        /*0080*/ 	.short	0x0002
        /*0082*/ 	.short	0x0010
        /*0084*/ 	.byte	0x00, 0xf5, 0x21, 0x00


	//----- nvinfo : EIATTR_KPARAM_INFO
	.align		4
.L_125:
        /*0088*/ 	.byte	0x04, 0x17
        /*008a*/ 	.short	(.L_127 - .L_126)
.L_126:
        /*008c*/ 	.word	0x00000000
        /*0090*/ 	.short	0x0001
        /*0092*/ 	.short	0x0008
        /*0094*/ 	.byte	0x00, 0xf5, 0x21, 0x00


	//----- nvinfo : EIATTR_KPARAM_INFO
	.align		4
.L_127:
        /*0098*/ 	.byte	0x04, 0x17
        /*009a*/ 	.short	(.L_129 - .L_128)
.L_128:
        /*009c*/ 	.word	0x00000000
        /*00a0*/ 	.short	0x0000
        /*00a2*/ 	.short	0x0000
        /*00a4*/ 	.byte	0x00, 0xf5, 0x21, 0x00


	//----- nvinfo : EIATTR_SPARSE_MMA_MASK
	.align		4
.L_129:
        /*00a8*/ 	.byte	0x03, 0x50
        /*00aa*/ 	.short	0x0000


	//----- nvinfo : EIATTR_MAXREG_COUNT
	.align		4
        /*00ac*/ 	.byte	0x03, 0x1b
        /*00ae*/ 	.short	0x00ff


	//----- nvinfo : EIATTR_MERCURY_ISA_VERSION
	.align		4
        /*00b0*/ 	.byte	0x03, 0x5f
        /*00b2*/ 	.short	0x0101


	//----- nvinfo : EIATTR_VRC_CTA_INIT_COUNT
	.align		4
        /*00b4*/ 	.byte	0x02, 0x4a
	.zero		1
	.zero		1


	//----- nvinfo : EIATTR_EXIT_INSTR_OFFSETS
	.align		4
        /*00b8*/ 	.byte	0x04, 0x1c
        /*00ba*/ 	.short	(.L_131 - .L_130)


	//   ....[0]....
.L_130:
        /*00bc*/ 	.word	0x000000a0


	//   ....[1]....
        /*00c0*/ 	.word	0x000011b0


	//----- nvinfo : EIATTR_CRS_STACK_SIZE
	.align		4
.L_131:
        /*00c4*/ 	.byte	0x04, 0x1e
        /*00c6*/ 	.short	(.L_133 - .L_132)
.L_132:
        /*00c8*/ 	.word	0x00000000


	//----- nvinfo : EIATTR_CBANK_PARAM_SIZE
	.align		4
.L_133:
        /*00cc*/ 	.byte	0x03, 0x19
        /*00ce*/ 	.short	0x0038


	//----- nvinfo : EIATTR_PARAM_CBANK
	.align		4
        /*00d0*/ 	.byte	0x04, 0x0a
        /*00d2*/ 	.short	(.L_135 - .L_134)
	.align		4
.L_134:
        /*00d4*/ 	.word	index@(.nv.constant0.adamw_bn)
        /*00d8*/ 	.short	0x0380
        /*00da*/ 	.short	0x0038


	//----- nvinfo : EIATTR_SW_WAR
	.align		4
.L_135:
        /*00dc*/ 	.byte	0x04, 0x36
        /*00de*/ 	.short	(.L_137 - .L_136)
.L_136:
        /*00e0*/ 	.word	0x00000008
.L_137:


//--------------------- .nv.info.adam_bn          --------------------------
	.section	.nv.info.adam_bn,"",@"SHT_CUDA_INFO"
	.sectionflags	@""
	.align	4


	//----- nvinfo : EIATTR_CUDA_API_VERSION
	.align		4
        /*0000*/ 	.byte	0x04, 0x37
        /*0002*/ 	.short	(.L_139 - .L_138)
.L_138:
        /*0004*/ 	.word	0x00000082


	//----- nvinfo : EIATTR_KPARAM_INFO
	.align		4
.L_139:
        /*0008*/ 	.byte	0x04, 0x17
        /*000a*/ 	.short	(.L_141 - .L_140)
.L_140:
        /*000c*/ 	.word	0x00000000
        /*0010*/ 	.short	0x0008
        /*0012*/ 	.short	0x0030
        /*0014*/ 	.byte	0x00, 0xf0, 0x11, 0x00


	//----- nvinfo : EIATTR_KPARAM_INFO
	.align		4
.L_141:
        /*0018*/ 	.byte	0x04, 0x17
        /*001a*/ 	.short	(.L_143 - .L_142)
.L_142:
        /*001c*/ 	.word	0x00000000
        /*0020*/ 	.short	0x0007
        /*0022*/ 	.short	0x002c
        /*0024*/ 	.byte	0x00, 0xf0, 0x11, 0x00


	//----- nvinfo : EIATTR_KPARAM_INFO
	.align		4
.L_143:
        /*0028*/ 	.byte	0x04, 0x17
        /*002a*/ 	.short	(.L_145 - .L_144)
.L_144:
        /*002c*/ 	.word	0x00000000
        /*0030*/ 	.short	0x0006
        /*0032*/ 	.short	0x0028
        /*0034*/ 	.byte	0x00, 0xf0, 0x11, 0x00


	//----- nvinfo : EIATTR_KPARAM_INFO
	.align		4
.L_145:
        /*0038*/ 	.byte	0x04, 0x17
        /*003a*/ 	.short	(.L_147 - .L_146)
.L_146:
        /*003c*/ 	.word	0x00000000
        /*0040*/ 	.short	0x0005
        /*0042*/ 	.short	0x0024
        /*0044*/ 	.byte	0x00, 0xf0, 0x11, 0x00


	//----- nvinfo : EIATTR_KPARAM_INFO
	.align		4
.L_147:
        /*0048*/ 	.byte	0x04, 0x17
        /*004a*/ 	.short	(.L_149 - .L_148)
.L_148:
        /*004c*/ 	.word	0x00000000
        /*0050*/ 	.short	0x0004
        /*0052*/ 	.short	0x0020
        /*0054*/ 	.byte	0x00, 0xf0, 0x11, 0x00


	//----- nvinfo : EIATTR_KPARAM_INFO
	.align		4
.L_149:
        /*0058*/ 	.byte	0x04, 0x17
        /*005a*/ 	.short	(.L_151 - .L_150)
.L_150:
        /*005c*/ 	.word	0x00000000
        /*0060*/ 	.short	0x0003
        /*0062*/ 	.short	0x0018
        /*0064*/ 	.byte	0x00, 0xf5, 0x21, 0x00


	//----- nvinfo : EIATTR_KPARAM_INFO
	.align		4
.L_151:
        /*0068*/ 	.byte	0x04, 0x17
        /*006a*/ 	.short	(.L_153 - .L_152)
.L_152:
        /*006c*/ 	.word	0x00000000
        /*0070*/ 	.short	0x0002
        /*0072*/ 	.short	0x0010
        /*0074*/ 	.byte	0x00, 0xf5, 0x21, 0x00


	//----- nvinfo : EIATTR_KPARAM_INFO
	.align		4
.L_153:
        /*0078*/ 	.byte	0x04, 0x17
        /*007a*/ 	.short	(.L_155 - .L_154)
.L_154:
        /*007c*/ 	.word	0x00000000
        /*0080*/ 	.short	0x0001
        /*0082*/ 	.short	0x0008
        /*0084*/ 	.byte	0x00, 0xf5, 0x21, 0x00


	//----- nvinfo : EIATTR_KPARAM_INFO
	.align		4
.L_155:
        /*0088*/ 	.byte	0x04, 0x17
        /*008a*/ 	.short	(.L_157 - .L_156)
.L_156:
        /*008c*/ 	.word	0x00000000
        /*0090*/ 	.short	0x0000
        /*0092*/ 	.short	0x0000
        /*0094*/ 	.byte	0x00, 0xf5, 0x21, 0x00


	//----- nvinfo : EIATTR_SPARSE_MMA_MASK
	.align		4
.L_157:
        /*0098*/ 	.byte	0x03, 0x50
        /*009a*/ 	.short	0x0000


	//----- nvinfo : EIATTR_MAXREG_COUNT
	.align		4
        /*009c*/ 	.byte	0x03, 0x1b
        /*009e*/ 	.short	0x00ff


	//----- nvinfo : EIATTR_MERCURY_ISA_VERSION
	.align		4
        /*00a0*/ 	.byte	0x03, 0x5f
        /*00a2*/ 	.short	0x0101


	//----- nvinfo : EIATTR_VRC_CTA_INIT_COUNT
	.align		4
        /*00a4*/ 	.byte	0x02, 0x4a
	.zero		1
	.zero		1


	//----- nvinfo : EIATTR_EXIT_INSTR_OFFSETS
	.align		4
        /*00a8*/ 	.byte	0x04, 0x1c
        /*00aa*/ 	.short	(.L_159 - .L_158)


	//   ....[0]....
.L_158:
        /*00ac*/ 	.word	0x000000a0


	//   ....[1]....
        /*00b0*/ 	.word	0x000011b0


	//----- nvinfo : EIATTR_CRS_STACK_SIZE
	.align		4
.L_159:
        /*00b4*/ 	.byte	0x04, 0x1e
        /*00b6*/ 	.short	(.L_161 - .L_160)
.L_160:
        /*00b8*/ 	.word	0x00000000


	//----- nvinfo : EIATTR_CBANK_PARAM_SIZE
	.align		4
.L_161:
        /*00bc*/ 	.byte	0x03, 0x19
        /*00be*/ 	.short	0x0034


	//----- nvinfo : EIATTR_PARAM_CBANK
	.align		4
        /*00c0*/ 	.byte	0x04, 0x0a
        /*00c2*/ 	.short	(.L_163 - .L_162)
	.align		4
.L_162:
        /*00c4*/ 	.word	index@(.nv.constant0.adam_bn)
        /*00c8*/ 	.short	0x0380
        /*00ca*/ 	.short	0x0034


	//----- nvinfo : EIATTR_SW_WAR
	.align		4
.L_163:
        /*00cc*/ 	.byte	0x04, 0x36
        /*00ce*/ 	.short	(.L_165 - .L_164)
.L_164:
        /*00d0*/ 	.word	0x00000008
.L_165:


//--------------------- .nv.info.adamw            --------------------------
	.section	.nv.info.adamw,"",@"SHT_CUDA_INFO"
	.sectionflags	@""
	.align	4


	//----- nvinfo : EIATTR_CUDA_API_VERSION
	.align		4
        /*0000*/ 	.byte	0x04, 0x37
        /*0002*/ 	.short	(.L_167 - .L_166)
.L_166:
        /*0004*/ 	.word	0x00000082


	//----- nvinfo : EIATTR_KPARAM_INFO
	.align		4
.L_167:
        /*0008*/ 	.byte	0x04, 0x17
        /*000a*/ 	.short	(.L_169 - .L_168)
.L_168:
        /*000c*/ 	.word	0x00000000
        /*0010*/ 	.short	0x000a
        /*0012*/ 	.short	0x0038
        /*0014*/ 	.byte	0x00, 0xf0, 0x11, 0x00


	//----- nvinfo : EIATTR_KPARAM_INFO
	.align		4
.L_169:
        /*0018*/ 	.byte	0x04, 0x17
        /*001a*/ 	.short	(.L_171 - .L_170)
.L_170:
        /*001c*/ 	.word	0x00000000
        /*0020*/ 	.short	0x0009
        /*0022*/ 	.short	0x0034
        /*0024*/ 	.byte	0x00, 0xf0, 0x11, 0x00


	//----- nvinfo : EIATTR_KPARAM_INFO
	.align		4
.L_171:
        /*0028*/ 	.byte	0x04, 0x17
        /*002a*/ 	.short	(.L_173 - .L_172)
.L_172:
        /*002c*/ 	.word	0x00000000
        /*0030*/ 	.short	0x0008
        /*0032*/ 	.short	0x0030
        /*0034*/ 	.byte	0x00, 0xf0, 0x11, 0x00


	//----- nvinfo : EIATTR_KPARAM_INFO
	.align		4
.L_173:
        /*0038*/ 	.byte	0x04, 0x17
        /*003a*/ 	.short	(.L_175 - .L_174)
.L_174:
        /*003c*/ 	.word	0x00000000
        /*0040*/ 	.short	0x0007
        /*0042*/ 	.short	0x002c
        /*0044*/ 	.byte	0x00, 0xf0, 0x11, 0x00


	//----- nvinfo : EIATTR_KPARAM_INFO
	.align		4
.L_175:
        /*0048*/ 	.byte	0x04, 0x17
        /*004a*/ 	.short	(.L_177 - .L_176)
.L_176:
        /*004c*/ 	.word	0x00000000
        /*0050*/ 	.short	0x0006
        /*0052*/ 	.short	0x0028
        /*0054*/ 	.byte	0x00, 0xf0, 0x11, 0x00


	//----- nvinfo : EIATTR_KPARAM_INFO
	.align		4
.L_177:
        /*0058*/ 	.byte	0x04, 0x17
        /*005a*/ 	.short	(.L_179 - .L_178)
.L_178:
        /*005c*/ 	.word	0x00000000
        /*0060*/ 	.short	0x0005
        /*0062*/ 	.short	0x0024
        /*0064*/ 	.byte	0x00, 0xf0, 0x11, 0x00


	//----- nvinfo : EIATTR_KPARAM_INFO
	.align		4
.L_179:
        /*0068*/ 	.byte	0x04, 0x17
        /*006a*/ 	.short	(.L_181 - .L_180)
.L_180:
        /*006c*/ 	.word	0x00000000
        /*0070*/ 	.short	0x0004
        /*0072*/ 	.short	0x0020
        /*0074*/ 	.byte	0x00, 0xf0, 0x11, 0x00


	//----- nvinfo : EIATTR_KPARAM_INFO
	.align		4
.L_181:
        /*0078*/ 	.byte	0x04, 0x17
        /*007a*/ 	.short	(.L_183 - .L_182)
.L_182:
        /*007c*/ 	.word	0x00000000
        /*0080*/ 	.short	0x0003
        /*0082*/ 	.short	0x0018
        /*0084*/ 	.byte	0x00, 0xf5, 0x21, 0x00


	//----- nvinfo : EIATTR_KPARAM_INFO
	.align		4
.L_183:
        /*0088*/ 	.byte	0x04, 0x17
        /*008a*/ 	.short	(.L_185 - .L_184)
.L_184:
        /*008c*/ 	.word	0x00000000
        /*0090*/ 	.short	0x0002
        /*0092*/ 	.short	0x0010
        /*0094*/ 	.byte	0x00, 0xf5, 0x21, 0x00


	//----- nvinfo : EIATTR_KPARAM_INFO
	.align		4
.L_185:
        /*0098*/ 	.byte	0x04, 0x17
        /*009a*/ 	.short	(.L_187 - .L_186)
.L_186:
        /*009c*/ 	.word	0x00000000
        /*00a0*/ 	.short	0x0001
        /*00a2*/ 	.short	0x0008
        /*00a4*/ 	.byte	0x00, 0xf5, 0x21, 0x00


	//----- nvinfo : EIATTR_KPARAM_INFO
	.align		4
.L_187:
        /*00a8*/ 	.byte	0x04, 0x17
        /*00aa*/ 	.short	(.L_189 - .L_188)
.L_188:
        /*00ac*/ 	.word	0x00000000
        /*00b0*/ 	.short	0x0000
        /*00b2*/ 	.short	0x0000
        /*00b4*/ 	.byte	0x00, 0xf5, 0x21, 0x00


	//----- nvinfo : EIATTR_SPARSE_MMA_MASK
	.align		4
.L_189:
        /*00b8*/ 	.byte	0x03, 0x50
        /*00ba*/ 	.short	0x0000


	//----- nvinfo : EIATTR_MAXREG_COUNT
	.align		4
        /*00bc*/ 	.byte	0x03, 0x1b
        /*00be*/ 	.short	0x00ff


	//----- nvinfo : EIATTR_MERCURY_ISA_VERSION
	.align		4
        /*00c0*/ 	.byte	0x03, 0x5f
        /*00c2*/ 	.short	0x0101


	//----- nvinfo : EIATTR_VRC_CTA_INIT_COUNT
	.align		4
        /*00c4*/ 	.byte	0x02, 0x4a
	.zero		1
	.zero		1


	//----- nvinfo : EIATTR_EXIT_INSTR_OFFSETS
	.align		4
        /*00c8*/ 	.byte	0x04, 0x1c
        /*00ca*/ 	.short	(.L_191 - .L_190)


	//   ....[0]....
.L_190:
        /*00cc*/ 	.word	0x000000a0


	//   ....[1]....
        /*00d0*/ 	.word	0x000011c0


	//----- nvinfo : EIATTR_CRS_STACK_SIZE
	.align		4
.L_191:
        /*00d4*/ 	.byte	0x04, 0x1e
        /*00d6*/ 	.short	(.L_193 - .L_192)
.L_192:
        /*00d8*/ 	.word	0x00000000


	//----- nvinfo : EIATTR_CBANK_PARAM_SIZE
	.align		4
.L_193:
        /*00dc*/ 	.byte	0x03, 0x19
        /*00de*/ 	.short	0x003c


	//----- nvinfo : EIATTR_PARAM_CBANK
	.align		4
        /*00e0*/ 	.byte	0x04, 0x0a
        /*00e2*/ 	.short	(.L_195 - .L_194)
	.align		4
.L_194:
        /*00e4*/ 	.word	index@(.nv.constant0.adamw)
        /*00e8*/ 	.short	0x0380
        /*00ea*/ 	.short	0x003c


	//----- nvinfo : EIATTR_SW_WAR
	.align		4
.L_195:
        /*00ec*/ 	.byte	0x04, 0x36
        /*00ee*/ 	.short	(.L_197 - .L_196)
.L_196:
        /*00f0*/ 	.word	0x00000008
.L_197:


//--------------------- .nv.info.adam             --------------------------
	.section	.nv.info.adam,"",@"SHT_CUDA_INFO"
	.sectionflags	@""
	.align	4


	//----- nvinfo : EIATTR_CUDA_API_VERSION
	.align		4
        /*0000*/ 	.byte	0x04, 0x37
        /*0002*/ 	.short	(.L_199 - .L_198)
.L_198:
        /*0004*/ 	.word	0x00000082


	//----- nvinfo : EIATTR_KPARAM_INFO
	.align		4
.L_199:
        /*0008*/ 	.byte	0x04, 0x17
        /*000a*/ 	.short	(.L_201 - .L_200)
.L_200:
        /*000c*/ 	.word	0x00000000
        /*0010*/ 	.short	0x0009
        /*0012*/ 	.short	0x0034
        /*0014*/ 	.byte	0x00, 0xf0, 0x11, 0x00


	//----- nvinfo : EIATTR_KPARAM_INFO
	.align		4
.L_201:
        /*0018*/ 	.byte	0x04, 0x17
        /*001a*/ 	.short	(.L_203 - .L_202)
.L_202:
        /*001c*/ 	.word	0x00000000
        /*0020*/ 	.short	0x0008
        /*0022*/ 	.short	0x0030
        /*0024*/ 	.byte	0x00, 0xf0, 0x11, 0x00


	//----- nvinfo : EIATTR_KPARAM_INFO
	.align		4
.L_203:
        /*0028*/ 	.byte	0x04, 0x17
        /*002a*/ 	.short	(.L_205 - .L_204)
.L_204:
        /*002c*/ 	.word	0x00000000
        /*0030*/ 	.short	0x0007
        /*0032*/ 	.short	0x002c
        /*0034*/ 	.byte	0x00, 0xf0, 0x11, 0x00


	//----- nvinfo : EIATTR_KPARAM_INFO
	.align		4
.L_205:
        /*0038*/ 	.byte	0x04, 0x17
        /*003a*/ 	.short	(.L_207 - .L_206)
.L_206:
        /*003c*/ 	.word	0x00000000
        /*0040*/ 	.short	0x0006
        /*0042*/ 	.short	0x0028
        /*0044*/ 	.byte	0x00, 0xf0, 0x11, 0x00


	//----- nvinfo : EIATTR_KPARAM_INFO
	.align		4
.L_207:
        /*0048*/ 	.byte	0x04, 0x17
        /*004a*/ 	.short	(.L_209 - .L_208)
.L_208:
        /*004c*/ 	.word	0x00000000
        /*0050*/ 	.short	0x0005
        /*0052*/ 	.short	0x0024
        /*0054*/ 	.byte	0x00, 0xf0, 0x11, 0x00


	//----- nvinfo : EIATTR_KPARAM_INFO
	.align		4
.L_209:
        /*0058*/ 	.byte	0x04, 0x17
        /*005a*/ 	.short	(.L_211 - .L_210)
.L_210:
        /*005c*/ 	.word	0x00000000
        /*0060*/ 	.short	0x0004
        /*0062*/ 	.short	0x0020
        /*0064*/ 	.byte	0x00, 0xf0, 0x11, 0x00


	//----- nvinfo : EIATTR_KPARAM_INFO
	.align		4
.L_211:
        /*0068*/ 	.byte	0x04, 0x17
        /*006a*/ 	.short	(.L_213 - .L_212)
.L_212:
        /*006c*/ 	.word	0x00000000
        /*0070*/ 	.short	0x0003
        /*0072*/ 	.short	0x0018
        /*0074*/ 	.byte	0x00, 0xf5, 0x21, 0x00


	//----- nvinfo : EIATTR_KPARAM_INFO
	.align		4
.L_213:
        /*0078*/ 	.byte	0x04, 0x17
        /*007a*/ 	.short	(.L_215 - .L_214)
.L_214:
        /*007c*/ 	.word	0x00000000
        /*0080*/ 	.short	0x0002
        /*0082*/ 	.short	0x0010
        /*0084*/ 	.byte	0x00, 0xf5, 0x21, 0x00


	//----- nvinfo : EIATTR_KPARAM_INFO
	.align		4
.L_215:
        /*0088*/ 	.byte	0x04, 0x17
        /*008a*/ 	.short	(.L_217 - .L_216)
.L_216:
        /*008c*/ 	.word	0x00000000
        /*0090*/ 	.short	0x0001
        /*0092*/ 	.short	0x0008
        /*0094*/ 	.byte	0x00, 0xf5, 0x21, 0x00


	//----- nvinfo : EIATTR_KPARAM_INFO
	.align		4
.L_217:
        /*0098*/ 	.byte	0x04, 0x17
        /*009a*/ 	.short	(.L_219 - .L_218)
.L_218:
        /*009c*/ 	.word	0x00000000
        /*00a0*/ 	.short	0x0000
        /*00a2*/ 	.short	0x0000
        /*00a4*/ 	.byte	0x00, 0xf5, 0x21, 0x00


	//----- nvinfo : EIATTR_SPARSE_MMA_MASK
	.align		4
.L_219:
        /*00a8*/ 	.byte	0x03, 0x50
        /*00aa*/ 	.short	0x0000


	//----- nvinfo : EIATTR_MAXREG_COUNT
	.align		4
        /*00ac*/ 	.byte	0x03, 0x1b
        /*00ae*/ 	.short	0x00ff


	//----- nvinfo : EIATTR_MERCURY_ISA_VERSION
	.align		4
        /*00b0*/ 	.byte	0x03, 0x5f
        /*00b2*/ 	.short	0x0101


	//----- nvinfo : EIATTR_VRC_CTA_INIT_COUNT
	.align		4
        /*00b4*/ 	.byte	0x02, 0x4a
	.zero		1
	.zero		1


	//----- nvinfo : EIATTR_EXIT_INSTR_OFFSETS
	.align		4
        /*00b8*/ 	.byte	0x04, 0x1c
        /*00ba*/ 	.short	(.L_221 - .L_220)


	//   ....[0]....
.L_220:
        /*00bc*/ 	.word	0x000000a0


	//   ....[1]....
        /*00c0*/ 	.word	0x000011a0


	//----- nvinfo : EIATTR_CRS_STACK_SIZE
	.align		4
.L_221:
        /*00c4*/ 	.byte	0x04, 0x1e
        /*00c6*/ 	.short	(.L_223 - .L_222)
.L_222:
        /*00c8*/ 	.word	0x00000000


	//----- nvinfo : EIATTR_CBANK_PARAM_SIZE
	.align		4
.L_223:
        /*00cc*/ 	.byte	0x03, 0x19
        /*00ce*/ 	.short	0x0038


	//----- nvinfo : EIATTR_PARAM_CBANK
	.align		4
        /*00d0*/ 	.byte	0x04, 0x0a
        /*00d2*/ 	.short	(.L_225 - .L_224)
	.align		4
.L_224:
        /*00d4*/ 	.word	index@(.nv.constant0.adam)
        /*00d8*/ 	.short	0x0380
        /*00da*/ 	.short	0x0038


	//----- nvinfo : EIATTR_SW_WAR
	.align		4
.L_225:
        /*00dc*/ 	.byte	0x04, 0x36
        /*00de*/ 	.short	(.L_227 - .L_226)
.L_226:
        /*00e0*/ 	.word	0x00000008
.L_227:


//--------------------- .nv.callgraph             --------------------------
	.section	.nv.callgraph,"",@"SHT_CUDA_CALLGRAPH"
	.align	4
	.sectionentsize	8
	.align		4
        /*0000*/ 	.word	0x00000000
	.align		4
        /*0004*/ 	.word	0xffffffff
	.align		4
        /*0008*/ 	.word	0x00000000
	.align		4
        /*000c*/ 	.word	0xfffffffe
	.align		4
        /*0010*/ 	.word	0x00000000
	.align		4
        /*0014*/ 	.word	0xfffffffd
	.align		4
        /*0018*/ 	.word	0x00000000
	.align		4
        /*001c*/ 	.word	0xfffffffc


//--------------------- .text.sgd_bn              --------------------------
	.section	.text.sgd_bn,"ax",@progbits
	.align	128
        .global         sgd_bn
        .type           sgd_bn,@function
        .size           sgd_bn,(.L_x_138 - sgd_bn)
        .other          sgd_bn,@"STO_CUDA_ENTRY STV_DEFAULT"
sgd_bn:
.text.sgd_bn:
[----:B------:R-:W-:Y:S01]  /*0000*/  LDC R1, c[0x0][0x37c] ;  /* 0x0000df00ff017b82 */ /* 0x000fe20000000800 */
[----:B------:R-:W0:Y:S07]  /*0010*/  S2R R0, SR_TID.X ;  /* 0x0000000000007919 */ /* 0x000e2e0000002100 */
[----:B------:R-:W-:Y:S01]  /*0020*/  S2UR UR4, SR_CTAID.X ;  /* 0x00000000000479c3 */ /* 0x000fe20000002500 */
[----:B------:R-:W1:Y:S01]  /*0030*/  LDCU UR6, c[0x0][0x370] ;  /* 0x00006e00ff0677ac */ /* 0x000e620008000800 */
[----:B------:R-:W2:Y:S06]  /*0040*/  LDCU UR7, c[0x0][0x3a4] ;  /* 0x00007480ff0777ac */ /* 0x000eac0008000800 */
[----:B------:R-:W1:Y:S08]  /*0050*/  S2UR UR5, SR_CTAID.Y ;  /* 0x00000000000579c3 */ /* 0x000e700000002600 */
[----:B------:R-:W0:Y:S01]  /*0060*/  LDC R9, c[0x0][0x360] ;  /* 0x0000d800ff097b82 */ /* 0x000e220000000800 */
[----:B-1----:R-:W-:-:S06]  /*0070*/  UIMAD UR4, UR5, UR6, UR4 ;  /* 0x00000006050472a4 */ /* 0x002fcc000f8e0204 */
[----:B0-----:R-:W-:-:S05]  /*0080*/  IMAD R9, R9, UR4, R0 ;  /* 0x0000000409097c24 */ /* 0x001fca000f8e0200 */
[----:B--2---:R-:W-:-:S13]  /*0090*/  ISETP.GE.AND P0, PT, R9, UR7, PT ;  /* 0x0000000709007c0c */ /* 0x004fda000bf06270 */
[----:B------:R-:W-:Y:S05]  /*00a0*/  @P0 EXIT ;  /* 0x000000000000094d */ /* 0x000fea0003800000 */
[----:B------:R-:W0:Y:S01]  /*00b0*/  LDC.64 R2, c[0x0][0x380] ;  /* 0x0000e000ff027b82 */ /* 0x000e220000000a00 */
[----:B------:R-:W1:Y:S01]  /*00c0*/  LDCU.64 UR4, c[0x0][0x358] ;  /* 0x00006b00ff0477ac */ /* 0x000e620008000a00 */
[----:B------:R-:W2:Y:S06]  /*00d0*/  LDCU.64 UR6, c[0x0][0x398] ;  /* 0x00007300ff0677ac */ /* 0x000eac0008000a00 */
[----:B------:R-:W3:Y:S08]  /*00e0*/  LDC.64 R4, c[0x0][0x390] ;  /* 0x0000e400ff047b82 */ /* 0x000ef00000000a00 */
[----:B------:R-:W4:Y:S01]  /*00f0*/  LDC.64 R6, c[0x0][0x388] ;  /* 0x0000e200ff067b82 */ /* 0x000f220000000a00 */
[----:B0-----:R-:W-:-:S06]  /*0100*/  IMAD.WIDE R2, R9, 0x4, R2 ;  /* 0x0000000409027825 */ /* 0x001fcc00078e0202 */
[----:B-1----:R-:W2:Y:S01]  /*0110*/  LDG.E R2, desc[UR4][R2.64] ;  /* 0x0000000402027981 */ /* 0x002ea2000c1e1900 */
[----:B---3--:R-:W-:-:S04]  /*0120*/  IMAD.WIDE R4, R9, 0x4, R4 ;  /* 0x0000000409047825 */ /* 0x008fc800078e0204 */
[----:B----4-:R-:W-:Y:S02]  /*0130*/  IMAD.WIDE R6, R9, 0x4, R6 ;  /* 0x0000000409067825 */ /* 0x010fe400078e0206 */
[----:B------:R-:W2:Y:S04]  /*0140*/  LDG.E R9, desc[UR4][R4.64] ;  /* 0x0000000404097981 */ /* 0x000ea8000c1e1900 */
[----:B------:R-:W3:Y:S01]  /*0150*/  LDG.E R0, desc[UR4][R6.64] ;  /* 0x0000000406007981 */ /* 0x000ee2000c1e1900 */
[----:B--2---:R-:W-:-:S04]  /*0160*/  FFMA R9, R9, UR7, R2 ;  /* 0x0000000709097c23 */ /* 0x004fc80008000002 */
[----:B---3--:R-:W-:Y:S01]  /*0170*/  FFMA R9, R0, UR6, R9 ;  /* 0x0000000600097c23 */ /* 0x008fe20008000009 */
[----:B------:R-:W0:Y:S04]  /*0180*/  LDCU UR6, c[0x0][0x3a0] ;  /* 0x00007400ff0677ac */ /* 0x000e280008000800 */
[----:B------:R-:W-:Y:S04]  /*0190*/  STG.E desc[UR4][R6.64], R9 ;  /* 0x0000000906007986 */ /* 0x000fe8000c101904 */
[----:B------:R-:W0:Y:S02]  /*01a0*/  LDG.E R0, desc[UR4][R4.64] ;  /* 0x0000000404007981 */ /* 0x000e24000c1e1900 */
[----:B0-----:R-:W-:-:S05]  /*01b0*/  FFMA R11, -R9, UR6, R0 ;  /* 0x00000006090b7c23 */ /* 0x001fca0008000100 */
[----:B------:R-:W-:Y:S01]  /*01c0*/  STG.E desc[UR4][R4.64], R11 ;  /* 0x0000000b04007986 */ /* 0x000fe2000c101904 */
[----:B------:R-:W-:Y:S05]  /*01d0*/  EXIT ;  /* 0x000000000000794d */ /* 0x000fea0003800000 */
.L_x_0:
[----:B------:R-:W-:-:S00]  /*01e0*/  BRA `(.L_x_0) ;  /* 0xfffffffc00fc7947 */ /* 0x000fc0000383ffff */
[----:B------:R-:W-:-:S00]  /*01f0*/  NOP ;  /* 0x0000000000007918 */ /* 0x000fc00000000000 */
        /* <DEDUP_REMOVED lines=8> */
.L_x_138:


//--------------------- .text.sgd                 --------------------------
	.section	.text.sgd,"ax",@progbits
	.align	128
        .global         sgd
        .type           sgd,@function
        .size           sgd,(.L_x_139 - sgd)
        .other          sgd,@"STO_CUDA_ENTRY STV_DEFAULT"
sgd:
.text.sgd:
        /* <DEDUP_REMOVED lines=30> */
.L_x_1:
        /* <DEDUP_REMOVED lines=10> */
.L_x_139:


//--------------------- .text.adamw_bn            --------------------------
	.section	.text.adamw_bn,"ax",@progbits
	.align	128
        .global         adamw_bn
        .type           adamw_bn,@function
        .size           adamw_bn,(.L_x_128 - adamw_bn)
        .other          adamw_bn,@"STO_CUDA_ENTRY STV_DEFAULT"
adamw_bn:
.text.adamw_bn:
        /* <DEDUP_REMOVED lines=12> */
[----:B------:R-:W1:Y:S07]  /*00c0*/  LDCU.64 UR4, c[0x0][0x358] ;  /* 0x00006b00ff0477ac */ /* 0x000e6e0008000a00 */
[----:B------:R-:W2:Y:S08]  /*00d0*/  LDC.64 R8, c[0x0][0x390] ;  /* 0x0000e400ff087b82 */ /* 0x000eb00000000a00 */
[----:B------:R-:W3:Y:S01]  /*00e0*/  LDC.64 R4, c[0x0][0x3a0] ;  /* 0x0000e800ff047b82 */ /* 0x000ee20000000a00 */
[----:B0-----:R-:W-:-:S07]  /*00f0*/  IMAD.WIDE R10, R6, 0x4, R10 ;  /* 0x00000004060a7825 */ /* 0x001fce00078e020a */
[----:B------:R-:W0:Y:S01]  /*0100*/  LDC.64 R12, c[0x0][0x398] ;  /* 0x0000e600ff0c7b82 */ /* 0x000e220000000a00 */
[----:B-1----:R-:W4:Y:S01]  /*0110*/  LDG.E R7, desc[UR4][R10.64] ;  /* 0x000000040a077981 */ /* 0x002f22000c1e1900 */
[----:B--2---:R-:W-:-:S05]  /*0120*/  IMAD.WIDE R8, R6, 0x4, R8 ;  /* 0x0000000406087825 */ /* 0x004fca00078e0208 */
[----:B------:R-:W2:Y:S01]  /*0130*/  LDG.E R3, desc[UR4][R8.64] ;  /* 0x0000000408037981 */ /* 0x000ea2000c1e1900 */
[----:B---3--:R-:W-:Y:S01]  /*0140*/  FADD R0, -R4, 1 ;  /* 0x3f80000004007421 */ /* 0x008fe20000000100 */
[----:B0-----:R-:W-:-:S04]  /*0150*/  IMAD.WIDE R12, R6, 0x4, R12 ;  /* 0x00000004060c7825 */ /* 0x001fc800078e020c */
[----:B----4-:R-:W-:-:S04]  /*0160*/  FMUL R0, R0, R7 ;  /* 0x0000000700007220 */ /* 0x010fc80000400000 */
[----:B--2---:R-:W-:-:S05]  /*0170*/  FFMA R3, R3, R4, R0 ;  /* 0x0000000403037223 */ /* 0x004fca0000000000 */
[----:B------:R0:W-:Y:S04]  /*0180*/  STG.E desc[UR4][R8.64], R3 ;  /* 0x0000000308007986 */ /* 0x0001e8000c101904 */
[----:B------:R-:W2:Y:S04]  /*0190*/  LDG.E R7, desc[UR4][R10.64] ;  /* 0x000000040a077981 */ /* 0x000ea8000c1e1900 */
[----:B------:R-:W3:Y:S01]  /*01a0*/  LDG.E R0, desc[UR4][R12.64] ;  /* 0x000000040c007981 */ /* 0x000ee2000c1e1900 */
[----:B------:R-:W-:Y:S01]  /*01b0*/  FADD R2, -R5, 1 ;  /* 0x3f80000005027421 */ /* 0x000fe20000000100 */
[----:B------:R-:W-:-:S03]  /*01c0*/  FSETP.GEU.AND P0, PT, |R4|, 1.175494350822287508e-38, PT ;  /* 0x008000000400780b */ /* 0x000fc60003f0e200 */
[----:B--2---:R-:W-:-:S04]  /*01d0*/  FMUL R2, R2, R7 ;  /* 0x0000000702027220 */ /* 0x004fc80000400000 */
[----:B------:R-:W-:-:S04]  /*01e0*/  FMUL R7, R7, R2 ;  /* 0x0000000207077220 */ /* 0x000fc80000400000 */
[----:B---3--:R-:W-:Y:S01]  /*01f0*/  FFMA R0, R0, R5, R7 ;  /* 0x0000000500007223 */ /* 0x008fe20000000007 */
[----:B------:R-:W-:-:S05]  /*0200*/  FMUL R5, |R4|, 16777216 ;  /* 0x4b80000004057820 */ /* 0x000fca0000400200 */
[----:B------:R-:W-:-:S05]  /*0210*/  FSEL R5, R5, |R4|, !P0 ;  /* 0x4000000405057208 */ /* 0x000fca0004000000 */
[----:B0-----:R-:W-:-:S05]  /*0220*/  VIADD R3, R5, 0xc0cafb0d ;  /* 0xc0cafb0d05037836 */ /* 0x001fca0000000000 */
[----:B------:R-:W-:-:S05]  /*0230*/  LOP3.LUT R10, R3, 0xff800000, RZ, 0xc0, !PT ;  /* 0xff800000030a7812 */ /* 0x000fca00078ec0ff */
[----:B------:R-:W-:-:S04]  /*0240*/  IMAD.IADD R5, R5, 0x1, -R10 ;  /* 0x0000000105057824 */ /* 0x000fc800078e0a0a */
[----:B------:R-:W-:-:S06]  /*0250*/  FADD R7, R5, 1 ;  /* 0x3f80000005077421 */ /* 0x000fcc0000000000 */
[----:B------:R-:W0:Y:S01]  /*0260*/  MUFU.RCP R7, R7 ;  /* 0x0000000700077308 */ /* 0x000e220000001000 */
[----:B------:R-:W-:Y:S01]  /*0270*/  FADD R5, R5, -1 ;  /* 0xbf80000005057421 */ /* 0x000fe20000000000 */
[----:B------:R1:W-:Y:S01]  /*0280*/  STG.E desc[UR4][R12.64], R0 ;  /* 0x000000000c007986 */ /* 0x0003e2000c101904 */
[----:B------:R-:W-:Y:S02]  /*0290*/  FSEL R3, RZ, -24, P0 ;  /* 0xc1c00000ff037808 */ /* 0x000fe40000000000 */
[----:B------:R-:W-:Y:S01]  /*02a0*/  I2FP.F32.S32 R10, R10 ;  /* 0x0000000a000a7245 */ /* 0x000fe20000201400 */
[----:B------:R0:W5:Y:S01]  /*02b0*/  LDG.E R2, desc[UR4][R8.64] ;  /* 0x0000000408027981 */ /* 0x000162000c1e1900 */
[----:B-1----:R-:W-:Y:S01]  /*02c0*/  FADD R12, R5, R5 ;  /* 0x00000005050c7221 */ /* 0x002fe20000000000 */
[----:B------:R-:W-:-:S03]  /*02d0*/  HFMA2 R13, -RZ, RZ, 0.771484375, 0.21533203125 ;  /* 0x3a2c32e4ff0d7431 */ /* 0x000fc600000001ff */
[----:B0-----:R-:W-:Y:S01]  /*02e0*/  FMUL R9, R7, R12 ;  /* 0x0000000c07097220 */ /* 0x001fe20000400000 */
[----:B------:R-:W-:-:S03]  /*02f0*/  FFMA R10, R10, 1.1920928955078125e-07, R3 ;  /* 0x340000000a0a7823 */ /* 0x000fc60000000003 */
[----:B------:R-:W-:Y:S01]  /*0300*/  FADD R11, R5, -R9 ;  /* 0x80000009050b7221 */ /* 0x000fe20000000000 */
[C---:B------:R-:W-:Y:S01]  /*0310*/  FMUL R8, R9.reuse, R9 ;  /* 0x0000000909087220 */ /* 0x040fe20000400000 */
[----:B------:R-:W-:Y:S02]  /*0320*/  FFMA R3, R9, 1.4426950216293334961, R10 ;  /* 0x3fb8aa3b09037823 */ /* 0x000fe4000000000a */
[----:B------:R-:W-:Y:S01]  /*0330*/  FADD R12, R11, R11 ;  /* 0x0000000b0b0c7221 */ /* 0x000fe20000000000 */
[----:B------:R-:W-:Y:S01]  /*0340*/  FFMA R11, R8, R13, 0.0032181653659790754318 ;  /* 0x3b52e7db080b7423 */ /* 0x000fe2000000000d */
[----:B------:R-:W-:Y:S01]  /*0350*/  FADD R10, R10, -R3 ;  /* 0x800000030a0a7221 */ /* 0x000fe20000000000 */
[----:B------:R-:W0:Y:S01]  /*0360*/  LDC R13, c[0x0][0x3b4] ;  /* 0x0000ed00ff0d7b82 */ /* 0x000e220000000800 */
[----:B------:R-:W-:Y:S01]  /*0370*/  FFMA R12, R5, -R9, R12 ;  /* 0x80000009050c7223 */ /* 0x000fe2000000000c */
[----:B------:R-:W-:Y:S01]  /*0380*/  FFMA R11, R8, R11, 0.018033718690276145935 ;  /* 0x3c93bb73080b7423 */ /* 0x000fe2000000000b */
[----:B------:R-:W-:-:S02]  /*0390*/  FFMA R5, R9, 1.4426950216293334961, R10 ;  /* 0x3fb8aa3b09057823 */ /* 0x000fc4000000000a */
[----:B------:R-:W-:Y:S01]  /*03a0*/  FMUL R12, R7, R12 ;  /* 0x0000000c070c7220 */ /* 0x000fe20000400000 */
[----:B------:R-:W-:-:S03]  /*03b0*/  FFMA R11, R8, R11, 0.12022458761930465698 ;  /* 0x3df6384f080b7423 */ /* 0x000fc6000000000b */
[----:B------:R-:W-:Y:S01]  /*03c0*/  FFMA R10, R12, 1.4426950216293334961, R5 ;  /* 0x3fb8aa3b0c0a7823 */ /* 0x000fe20000000005 */
[----:B------:R-:W-:-:S03]  /*03d0*/  FMUL R8, R8, R11 ;  /* 0x0000000b08087220 */ /* 0x000fc60000400000 */
[----:B------:R-:W-:Y:S01]  /*03e0*/  FFMA R5, R9, 1.9251366722983220825e-08, R10 ;  /* 0x32a55e3409057823 */ /* 0x000fe2000000000a */
[----:B------:R-:W-:-:S04]  /*03f0*/  FMUL R7, R8, 3 ;  /* 0x4040000008077820 */ /* 0x000fc80000400000 */
[----:B------:R-:W-:-:S04]  /*0400*/  FFMA R5, R12, R7, R5 ;  /* 0x000000070c057223 */ /* 0x000fc80000000005 */
[----:B------:R-:W-:Y:S01]  /*0410*/  FFMA R10, R9, R8, R5 ;  /* 0x00000008090a7223 */ /* 0x000fe20000000005 */
[----:B0-----:R-:W-:-:S03]  /*0420*/  I2FP.F32.S32 R5, R13 ;  /* 0x0000000d00057245 */ /* 0x001fc60000201400 */
[----:B------:R-:W-:-:S04]  /*0430*/  FADD R12, R3, R10 ;  /* 0x0000000a030c7221 */ /* 0x000fc80000000000 */
[----:B------:R-:W-:-:S04]  /*0440*/  FMUL R8, R5, R12 ;  /* 0x0000000c05087220 */ /* 0x000fc80000400000 */
[----:B------:R-:W0:Y:S01]  /*0450*/  FRND R7, R8 ;  /* 0x0000000800077307 */ /* 0x000e220000201000 */
[----:B------:R-:W-:-:S04]  /*0460*/  FADD R3, -R3, R12 ;  /* 0x0000000c03037221 */ /* 0x000fc80000000100 */
[----:B------:R-:W-:Y:S01]  /*0470*/  FADD R10, R10, -R3 ;  /* 0x800000030a0a7221 */ /* 0x000fe20000000000 */
[----:B------:R-:W-:-:S04]  /*0480*/  FFMA R3, R5, R12, -R8 ;  /* 0x0000000c05037223 */ /* 0x000fc80000000808 */
[----:B------:R-:W-:Y:S01]  /*0490*/  FFMA R3, R5, R10, R3 ;  /* 0x0000000a05037223 */ /* 0x000fe20000000003 */
[----:B------:R-:W-:Y:S02]  /*04a0*/  IMAD.MOV.U32 R9, RZ, RZ, 0x391fcb8e ;  /* 0x391fcb8eff097424 */ /* 0x000fe400078e00ff */
[----:B0-----:R-:W-:-:S04]  /*04b0*/  FADD R10, R8, -R7 ;  /* 0x80000007080a7221 */ /* 0x001fc80000000000 */
[----:B------:R-:W-:-:S04]  /*04c0*/  FADD R10, R3, R10 ;  /* 0x0000000a030a7221 */ /* 0x000fc80000000000 */
[----:B------:R-:W-:-:S04]  /*04d0*/  FFMA R3, R10, R9, 0.0013391353422775864601 ;  /* 0x3aaf85ed0a037423 */ /* 0x000fc80000000009 */
[----:B------:R-:W-:Y:S01]  /*04e0*/  FFMA R3, R10, R3, 0.0096188392490148544312 ;  /* 0x3c1d98560a037423 */ /* 0x000fe20000000003 */
[----:B------:R-:W-:-:S03]  /*04f0*/  FSETP.GT.AND P0, PT, R7, RZ, PT ;  /* 0x000000ff0700720b */ /* 0x000fc60003f04000 */
[C---:B------:R-:W-:Y:S01]  /*0500*/  FFMA R9, R10.reuse, R3, 0.055503588169813156128 ;  /* 0x3d6357bb0a097423 */ /* 0x040fe20000000003 */
[----:B------:R-:W-:Y:S01]  /*0510*/  FMUL R3, R5, 0.5 ;  /* 0x3f00000005037820 */ /* 0x000fe20000400000 */
[----:B------:R-:W0:Y:S01]  /*0520*/  F2I.NTZ R11, R8 ;  /* 0x00000008000b7305 */ /* 0x000e220000203100 */
[----:B------:R-:W-:Y:S02]  /*0530*/  SEL R12, RZ, 0x83000000, P0 ;  /* 0x83000000ff0c7807 */ /* 0x000fe40000000000 */
[----:B------:R-:W-:Y:S01]  /*0540*/  ISETP.NE.AND P0, PT, R13, RZ, PT ;  /* 0x000000ff0d00720c */ /* 0x000fe20003f05270 */
[----:B------:R-:W-:-:S04]  /*0550*/  FFMA R9, R10, R9, 0.24022644758224487305 ;  /* 0x3e75fdec0a097423 */ /* 0x000fc80000000009 */
[----:B------:R-:W1:Y:S01]  /*0560*/  FRND.TRUNC R3, R3 ;  /* 0x0000000300037307 */ /* 0x000e62000020d000 */
[----:B------:R-:W-:Y:S01]  /*0570*/  FSETP.EQ.OR P2, PT, R4, 1, !P0 ;  /* 0x3f8000000400780b */ /* 0x000fe20004742400 */
[----:B------:R-:W-:Y:S01]  /*0580*/  FFMA R9, R10, R9, 0.69314718246459960938 ;  /* 0x3f3172180a097423 */ /* 0x000fe20000000009 */
[----:B------:R-:W-:Y:S01]  /*0590*/  FSETP.GT.AND P1, PT, |R8|, 152, PT ;  /* 0x431800000800780b */ /* 0x000fe20003f24200 */
[----:B------:R-:W-:Y:S02]  /*05a0*/  VIADD R14, R12, 0x7f000000 ;  /* 0x7f0000000c0e7836 */ /* 0x000fe40000000000 */
[----:B------:R-:W-:Y:S01]  /*05b0*/  FFMA R9, R10, R9, 1 ;  /* 0x3f8000000a097423 */ /* 0x000fe20000000009 */
[----:B0-----:R-:W-:Y:S02]  /*05c0*/  LEA R12, R11, -R12, 0x17 ;  /* 0x8000000c0b0c7211 */ /* 0x001fe400078eb8ff */
[----:B------:R-:W-:Y:S01]  /*05d0*/  FSETP.GEU.AND P3, PT, R8, RZ, PT ;  /* 0x000000ff0800720b */ /* 0x000fe20003f6e000 */
[----:B------:R-:W-:Y:S01]  /*05e0*/  FMUL R9, R9, R14 ;  /* 0x0000000e09097220 */ /* 0x000fe20000400000 */
[----:B-1----:R-:W-:-:S03]  /*05f0*/  FADD R8, R3, R3 ;  /* 0x0000000303087221 */ /* 0x002fc60000000000 */
[----:B------:R-:W-:Y:S01]  /*0600*/  FMUL R9, R9, R12 ;  /* 0x0000000c09097220 */ /* 0x000fe20000400000 */
[----:B------:R-:W-:Y:S01]  /*0610*/  IMAD.MOV.U32 R3, RZ, RZ, 0x3f800000 ;  /* 0x3f800000ff037424 */ /* 0x000fe200078e00ff */
[----:B------:R-:W-:Y:S01]  /*0620*/  @P1 FSEL R9, RZ, +INF , !P3 ;  /* 0x7f800000ff091808 */ /* 0x000fe20005800000 */
[----:B------:R-:W-:Y:S01]  /*0630*/  FADD R7, R5, -R8 ;  /* 0x8000000805077221 */ /* 0x000fe20000000000 */
[----:B------:R-:W-:Y:S06]  /*0640*/  @P2 BRA `(.L_x_2) ;  /* 0x0000000000502947 */ /* 0x000fec0003800000 */
[----:B------:R-:W-:-:S04]  /*0650*/  FSETP.NAN.AND P1, PT, |R5|, |R5|, PT ;  /* 0x400000050500720b */ /* 0x000fc80003f28200 */
[----:B------:R-:W-:-:S13]  /*0660*/  FSETP.NUM.AND P1, PT, |R4|, |R4|, !P1 ;  /* 0x400000040400720b */ /* 0x000fda0004f27200 */
[----:B------:R-:W-:Y:S01]  /*0670*/  @!P1 FADD R3, R5, R4 ;  /* 0x0000000405039221 */ /* 0x000fe20000000000 */
[----:B------:R-:W-:Y:S06]  /*0680*/  @!P1 BRA `(.L_x_2) ;  /* 0x0000000000409947 */ /* 0x000fec0003800000 */
[C---:B------:R-:W-:Y:S02]  /*0690*/  FSETP.NEU.AND P1, PT, |R4|.reuse, +INF , PT ;  /* 0x7f8000000400780b */ /* 0x040fe40003f2d200 */
[----:B------:R-:W-:-:S13]  /*06a0*/  FSETP.NEU.AND P2, PT, R4, RZ, PT ;  /* 0x000000ff0400720b */ /* 0x000fda0003f4d000 */
[----:B------:R-:W-:Y:S05]  /*06b0*/  @P1 BRA P2, `(.L_x_3) ;  /* 0x0000000000181947 */ /* 0x000fea0001000000 */
[----:B------:R-:W-:Y:S01]  /*06c0*/  ISETP.GE.AND P2, PT, R13, RZ, PT ;  /* 0x000000ff0d00720c */ /* 0x000fe20003f46270 */
[----:B------:R-:W-:Y:S01]  /*06d0*/  FADD R3, R4, R4 ;  /* 0x0000000404037221 */ /* 0x000fe20000000000 */
[----:B------:R-:W-:-:S11]  /*06e0*/  FSETP.NEU.AND P1, PT, |R7|, 1, PT ;  /* 0x3f8000000700780b */ /* 0x000fd60003f2d200 */
[----:B------:R-:W-:-:S04]  /*06f0*/  @!P2 LOP3.LUT R3, R3, 0x7f800000, RZ, 0x3c, !PT ;  /* 0x7f8000000303a812 */ /* 0x000fc800078e3cff */
[----:B------:R-:W-:Y:S01]  /*0700*/  @P1 LOP3.LUT R3, R3, 0x7fffffff, RZ, 0xc0, !PT ;  /* 0x7fffffff03031812 */ /* 0x000fe200078ec0ff */
[----:B------:R-:W-:Y:S06]  /*0710*/  BRA `(.L_x_2) ;  /* 0x00000000001c7947 */ /* 0x000fec0003800000 */
.L_x_3:
[----:B------:R-:W-:Y:S02]  /*0720*/  FSETP.NEU.AND P1, PT, |R5|, +INF , PT ;  /* 0x7f8000000500780b */ /* 0x000fe40003f2d200 */
[----:B------:R-:W-:-:S13]  /*0730*/  FSETP.EQ.AND P2, PT, R4, -1, PT ;  /* 0xbf8000000400780b */ /* 0x000fda0003f42000 */
[----:B------:R-:W-:Y:S05]  /*0740*/  @!P1 BRA P2, `(.L_x_2) ;  /* 0x0000000000109947 */ /* 0x000fea0001000000 */
[----:B------:R-:W-:Y:S01]  /*0750*/  FSETP.GEU.AND P1, PT, R4, RZ, PT ;  /* 0x000000ff0400720b */ /* 0x000fe20003f2e000 */
[----:B------:R-:W-:-:S12]  /*0760*/  IMAD.MOV.U32 R3, RZ, RZ, R9 ;  /* 0x000000ffff037224 */ /* 0x000fd800078e0009 */
[----:B------:R-:W-:-:S04]  /*0770*/  @!P1 FSETP.NEU.AND P2, PT, |R7|, 1, PT ;  /* 0x3f8000000700980b */ /* 0x000fc80003f4d200 */
[----:B------:R-:W-:-:S09]  /*0780*/  @!P1 FSEL R3, R9, -R9, P2 ;  /* 0x8000000909039208 */ /* 0x000fd20001000000 */
.L_x_2:
[----:B------:R-:W-:Y:S01]  /*0790*/  FADD R11, -R3, 1 ;  /* 0x3f800000030b7421 */ /* 0x000fe20000000100 */
[----:B------:R-:W-:Y:S01]  /*07a0*/  BSSY.RECONVERGENT B0, `(.L_x_4) ;  /* 0x000000e000007945 */ /* 0x000fe20003800200 */
[----:B------:R-:W-:Y:S02]  /*07b0*/  MOV R8, 0x3f800000 ;  /* 0x3f80000000087802 */ /* 0x000fe40000000f00 */
[----:B------:R-:W0:Y:S08]  /*07c0*/  MUFU.RCP R3, R11 ;  /* 0x0000000b00037308 */ /* 0x000e300000001000 */
[----:B-----5:R-:W1:Y:S01]  /*07d0*/  FCHK P1, R2, R11 ;  /* 0x0000000b02007302 */ /* 0x020e620000020000 */
[----:B0-----:R-:W-:-:S04]  /*07e0*/  FFMA R4, -R11, R3, 1 ;  /* 0x3f8000000b047423 */ /* 0x001fc80000000103 */
[----:B------:R-:W-:-:S04]  /*07f0*/  FFMA R3, R3, R4, R3 ;  /* 0x0000000403037223 */ /* 0x000fc80000000003 */
[----:B------:R-:W-:-:S04]  /*0800*/  FFMA R4, R2, R3, RZ ;  /* 0x0000000302047223 */ /* 0x000fc800000000ff */
[----:B------:R-:W-:-:S04]  /*0810*/  FFMA R9, -R11, R4, R2 ;  /* 0x000000040b097223 */ /* 0x000fc80000000102 */
[----:B------:R-:W-:Y:S01]  /*0820*/  FFMA R4, R3, R9, R4 ;  /* 0x0000000903047223 */ /* 0x000fe20000000004 */
[----:B-1----:R-:W-:Y:S06]  /*0830*/  @!P1 BRA `(.L_x_5) ;  /* 0x0000000000109947 */ /* 0x002fec0003800000 */
[----:B------:R-:W-:Y:S01]  /*0840*/  IMAD.MOV.U32 R3, RZ, RZ, R11 ;  /* 0x000000ffff037224 */ /* 0x000fe200078e000b */
[----:B------:R-:W-:-:S07]  /*0850*/  MOV R10, 0x870 ;  /* 0x00000870000a7802 */ /* 0x000fce0000000f00 */
[----:B------:R-:W-:Y:S05]  /*0860*/  CALL.REL.NOINC `($__internal_2_$__cuda_sm3x_div_rn_noftz_f32_slowpath) ;  /* 0x0000001000207944 */ /* 0x000fea0003c00000 */
[----:B------:R-:W-:-:S07]  /*0870*/  IMAD.MOV.U32 R4, RZ, RZ, R2 ;  /* 0x000000ffff047224 */ /* 0x000fce00078e0002 */
.L_x_5:
[----:B------:R-:W-:Y:S05]  /*0880*/  BSYNC.RECONVERGENT B0 ;  /* 0x0000000000007941 */ /* 0x000fea0003800200 */
.L_x_4:
[----:B------:R-:W0:Y:S01]  /*0890*/  LDC R2, c[0x0][0x3a4] ;  /* 0x0000e900ff027b82 */ /* 0x000e220000000800 */
[----:B------:R-:W-:Y:S02]  /*08a0*/  IMAD.MOV.U32 R16, RZ, RZ, 0x3a2c32e4 ;  /* 0x3a2c32e4ff107424 */ /* 0x000fe400078e00ff */
[C---:B0-----:R-:W-:Y:S01]  /*08b0*/  FMUL R3, |R2|.reuse, 16777216 ;  /* 0x4b80000002037820 */ /* 0x041fe20000400200 */
[C---:B------:R-:W-:Y:S02]  /*08c0*/  FSETP.GEU.AND P1, PT, |R2|.reuse, 1.175494350822287508e-38, PT ;  /* 0x008000000200780b */ /* 0x040fe40003f2e200 */
[----:B------:R-:W-:Y:S02]  /*08d0*/  FSETP.EQ.OR P0, PT, R2, 1, !P0 ;  /* 0x3f8000000200780b */ /* 0x000fe40004702400 */
[----:B------:R-:W-:-:S04]  /*08e0*/  FSEL R3, R3, |R2|, !P1 ;  /* 0x4000000203037208 */ /* 0x000fc80004800000 */
[----:B------:R-:W-:-:S04]  /*08f0*/  IADD3 R9, PT, PT, R3, -0x3f3504f3, RZ ;  /* 0xc0cafb0d03097810 */ /* 0x000fc80007ffe0ff */
[----:B------:R-:W-:-:S05]  /*0900*/  LOP3.LUT R10, R9, 0xff800000, RZ, 0xc0, !PT ;  /* 0xff800000090a7812 */ /* 0x000fca00078ec0ff */
[----:B------:R-:W-:Y:S01]  /*0910*/  IMAD.IADD R3, R3, 0x1, -R10 ;  /* 0x0000000103037824 */ /* 0x000fe200078e0a0a */
[----:B------:R-:W-:-:S03]  /*0920*/  I2FP.F32.S32 R10, R10 ;  /* 0x0000000a000a7245 */ /* 0x000fc60000201400 */
[C---:B------:R-:W-:Y:S01]  /*0930*/  FADD R11, R3.reuse, 1 ;  /* 0x3f800000030b7421 */ /* 0x040fe20000000000 */
[----:B------:R-:W-:Y:S01]  /*0940*/  FADD R12, R3, -1 ;  /* 0xbf800000030c7421 */ /* 0x000fe20000000000 */
[----:B------:R-:W-:-:S03]  /*0950*/  FSEL R3, RZ, -24, P1 ;  /* 0xc1c00000ff037808 */ /* 0x000fc60000800000 */
[----:B------:R-:W-:Y:S01]  /*0960*/  FADD R14, R12, R12 ;  /* 0x0000000c0c0e7221 */ /* 0x000fe20000000000 */
[----:B------:R-:W0:Y:S01]  /*0970*/  MUFU.RCP R11, R11 ;  /* 0x0000000b000b7308 */ /* 0x000e220000001000 */
[----:B------:R-:W-:Y:S02]  /*0980*/  FFMA R10, R10, 1.1920928955078125e-07, R3 ;  /* 0x340000000a0a7823 */ /* 0x000fe40000000003 */
[----:B0-----:R-:W-:-:S04]  /*0990*/  FMUL R9, R11, R14 ;  /* 0x0000000e0b097220 */ /* 0x001fc80000400000 */
[----:B------:R-:W-:Y:S01]  /*09a0*/  FADD R14, R12, -R9 ;  /* 0x800000090c0e7221 */ /* 0x000fe20000000000 */
[CC--:B------:R-:W-:Y:S01]  /*09b0*/  FMUL R13, R9.reuse, R9.reuse ;  /* 0x00000009090d7220 */ /* 0x0c0fe20000400000 */
[----:B------:R-:W-:Y:S02]  /*09c0*/  FFMA R3, R9, 1.4426950216293334961, R10 ;  /* 0x3fb8aa3b09037823 */ /* 0x000fe4000000000a */
[----:B------:R-:W-:Y:S01]  /*09d0*/  FADD R15, R14, R14 ;  /* 0x0000000e0e0f7221 */ /* 0x000fe20000000000 */
[C---:B------:R-:W-:Y:S01]  /*09e0*/  FFMA R14, R13.reuse, R16, 0.0032181653659790754318 ;  /* 0x3b52e7db0d0e7423 */ /* 0x040fe20000000010 */
[----:B------:R-:W-:Y:S02]  /*09f0*/  FADD R10, R10, -R3 ;  /* 0x800000030a0a7221 */ /* 0x000fe40000000000 */
        /* <DEDUP_REMOVED lines=10> */
[----:B------:R-:W-:-:S04]  /*0aa0*/  FFMA R14, R9, R14, R11 ;  /* 0x0000000e090e7223 */ /* 0x000fc8000000000b */
[----:B------:R-:W-:-:S04]  /*0ab0*/  FADD R12, R3, R14 ;  /* 0x0000000e030c7221 */ /* 0x000fc80000000000 */
[----:B------:R-:W-:Y:S01]  /*0ac0*/  FMUL R10, R5, R12 ;  /* 0x0000000c050a7220 */ /* 0x000fe20000400000 */
[----:B------:R-:W-:-:S03]  /*0ad0*/  FADD R3, -R3, R12 ;  /* 0x0000000c03037221 */ /* 0x000fc60000000100 */
[----:B------:R-:W0:Y:S01]  /*0ae0*/  FRND R9, R10 ;  /* 0x0000000a00097307 */ /* 0x000e220000201000 */
[----:B------:R-:W-:Y:S01]  /*0af0*/  FADD R14, R14, -R3 ;  /* 0x800000030e0e7221 */ /* 0x000fe20000000000 */
[----:B------:R-:W-:Y:S01]  /*0b00*/  FFMA R3, R5, R12, -R10 ;  /* 0x0000000c05037223 */ /* 0x000fe2000000080a */
[----:B------:R-:W-:-:S03]  /*0b10*/  FSETP.GEU.AND P2, PT, R10, RZ, PT ;  /* 0x000000ff0a00720b */ /* 0x000fc60003f4e000 */
[----:B------:R-:W-:Y:S01]  /*0b20*/  FFMA R3, R5, R14, R3 ;  /* 0x0000000e05037223 */ /* 0x000fe20000000003 */
[----:B------:R-:W-:Y:S01]  /*0b30*/  MOV R14, 0x391fcb8e ;  /* 0x391fcb8e000e7802 */ /* 0x000fe20000000f00 */
[----:B------:R-:W1:Y:S01]  /*0b40*/  F2I.NTZ R11, R10 ;  /* 0x0000000a000b7305 */ /* 0x000e620000203100 */
[----:B0-----:R-:W-:Y:S01]  /*0b50*/  FADD R12, R10, -R9 ;  /* 0x800000090a0c7221 */ /* 0x001fe20000000000 */
[----:B------:R-:W-:-:S03]  /*0b60*/  FSETP.GT.AND P1, PT, R9, RZ, PT ;  /* 0x000000ff0900720b */ /* 0x000fc60003f24000 */
[----:B------:R-:W-:-:S04]  /*0b70*/  FADD R3, R3, R12 ;  /* 0x0000000c03037221 */ /* 0x000fc80000000000 */
[C---:B------:R-:W-:Y:S01]  /*0b80*/  FFMA R12, R3.reuse, R14, 0.0013391353422775864601 ;  /* 0x3aaf85ed030c7423 */ /* 0x040fe2000000000e */
[----:B------:R-:W-:Y:S02]  /*0b90*/  SEL R14, RZ, 0x83000000, P1 ;  /* 0x83000000ff0e7807 */ /* 0x000fe40000800000 */
[----:B------:R-:W-:Y:S01]  /*0ba0*/  FSETP.GT.AND P1, PT, |R10|, 152, PT ;  /* 0x431800000a00780b */ /* 0x000fe20003f24200 */
[C---:B------:R-:W-:Y:S02]  /*0bb0*/  FFMA R12, R3.reuse, R12, 0.0096188392490148544312 ;  /* 0x3c1d9856030c7423 */ /* 0x040fe4000000000c */
[----:B------:R-:W-:Y:S02]  /*0bc0*/  VIADD R9, R14, 0x7f000000 ;  /* 0x7f0000000e097836 */ /* 0x000fe40000000000 */
[----:B------:R-:W-:Y:S01]  /*0bd0*/  FFMA R12, R3, R12, 0.055503588169813156128 ;  /* 0x3d6357bb030c7423 */ /* 0x000fe2000000000c */
[----:B-1----:R-:W-:-:S03]  /*0be0*/  IMAD R14, R11, 0x800000, -R14 ;  /* 0x008000000b0e7824 */ /* 0x002fc600078e0a0e */
[----:B------:R-:W-:-:S04]  /*0bf0*/  FFMA R12, R3, R12, 0.24022644758224487305 ;  /* 0x3e75fdec030c7423 */ /* 0x000fc8000000000c */
[----:B------:R-:W-:-:S04]  /*0c00*/  FFMA R12, R3, R12, 0.69314718246459960938 ;  /* 0x3f317218030c7423 */ /* 0x000fc8000000000c */
[----:B------:R-:W-:-:S04]  /*0c10*/  FFMA R12, R3, R12, 1 ;  /* 0x3f800000030c7423 */ /* 0x000fc8000000000c */
[----:B------:R-:W-:-:S04]  /*0c20*/  FMUL R9, R12, R9 ;  /* 0x000000090c097220 */ /* 0x000fc80000400000 */
[----:B------:R-:W-:Y:S01]  /*0c30*/  FMUL R9, R9, R14 ;  /* 0x0000000e09097220 */ /* 0x000fe20000400000 */
[----:B------:R-:W-:Y:S01]  /*0c40*/  @P1 FSEL R9, RZ, +INF , !P2 ;  /* 0x7f800000ff091808 */ /* 0x000fe20005000000 */
        /* <DEDUP_REMOVED lines=8> */
[----:B------:R-:W0:Y:S01]  /*0cd0*/  LDC R3, c[0x0][0x3b4] ;  /* 0x0000ed00ff037b82 */ /* 0x000e220000000800 */
[----:B------:R-:W-:Y:S01]  /*0ce0*/  FSETP.NEU.AND P0, PT, |R7|, 1, PT ;  /* 0x3f8000000700780b */ /* 0x000fe20003f0d200 */
[----:B------:R-:W-:Y:S01]  /*0cf0*/  FADD R8, R2, R2 ;  /* 0x0000000202087221 */ /* 0x000fe20000000000 */
[----:B0-----:R-:W-:-:S13]  /*0d00*/  ISETP.GE.AND P1, PT, R3, RZ, PT ;  /* 0x000000ff0300720c */ /* 0x001fda0003f26270 */
[----:B------:R-:W-:-:S04]  /*0d10*/  @!P1 LOP3.LUT R8, R8, 0x7f800000, RZ, 0x3c, !PT ;  /* 0x7f80000008089812 */ /* 0x000fc800078e3cff */
[----:B------:R-:W-:Y:S01]  /*0d20*/  @P0 LOP3.LUT R8, R8, 0x7fffffff, RZ, 0xc0, !PT ;  /* 0x7fffffff08080812 */ /* 0x000fe200078ec0ff */
[----:B------:R-:W-:Y:S06]  /*0d30*/  BRA `(.L_x_6) ;  /* 0x00000000001c7947 */ /* 0x000fec0003800000 */
.L_x_7:
[----:B------:R-:W-:Y:S02]  /*0d40*/  FSETP.NEU.AND P0, PT, |R5|, +INF , PT ;  /* 0x7f8000000500780b */ /* 0x000fe40003f0d200 */
[----:B------:R-:W-:-:S13]  /*0d50*/  FSETP.EQ.AND P1, PT, R2, -1, PT ;  /* 0xbf8000000200780b */ /* 0x000fda0003f22000 */
[----:B------:R-:W-:Y:S05]  /*0d60*/  @!P0 BRA P1, `(.L_x_6) ;  /* 0x0000000000108947 */ /* 0x000fea0000800000 */
[----:B------:R-:W-:Y:S02]  /*0d70*/  FSETP.GEU.AND P0, PT, R2, RZ, PT ;  /* 0x000000ff0200720b */ /* 0x000fe40003f0e000 */
[----:B------:R-:W-:-:S11]  /*0d80*/  MOV R8, R9 ;  /* 0x0000000900087202 */ /* 0x000fd60000000f00 */
[----:B------:R-:W-:-:S04]  /*0d90*/  @!P0 FSETP.NEU.AND P1, PT, |R7|, 1, PT ;  /* 0x3f8000000700880b */ /* 0x000fc80003f2d200 */
[----:B------:R-:W-:-:S09]  /*0da0*/  @!P0 FSEL R8, R9, -R9, P1 ;  /* 0x8000000909088208 */ /* 0x000fd20000800000 */
.L_x_6:
[----:B------:R-:W-:Y:S01]  /*0db0*/  FADD R7, -R8, 1 ;  /* 0x3f80000008077421 */ /* 0x000fe20000000100 */
[----:B------:R-:W-:Y:S03]  /*0dc0*/  BSSY.RECONVERGENT B0, `(.L_x_8) ;  /* 0x000000e000007945 */ /* 0x000fe60003800200 */
[----:B------:R-:W0:Y:S08]  /*0dd0*/  MUFU.RCP R2, R7 ;  /* 0x0000000700027308 */ /* 0x000e300000001000 */
[----:B------:R-:W1:Y:S01]  /*0de0*/  FCHK P0, R0, R7 ;  /* 0x0000000700007302 */ /* 0x000e620000000000 */
[----:B0-----:R-:W-:-:S04]  /*0df0*/  FFMA R3, -R7, R2, 1 ;  /* 0x3f80000007037423 */ /* 0x001fc80000000102 */
[----:B------:R-:W-:-:S04]  /*0e00*/  FFMA R3, R2, R3, R2 ;  /* 0x0000000302037223 */ /* 0x000fc80000000002 */
[----:B------:R-:W-:-:S04]  /*0e10*/  FFMA R2, R0, R3, RZ ;  /* 0x0000000300027223 */ /* 0x000fc800000000ff */
[----:B------:R-:W-:-:S04]  /*0e20*/  FFMA R5, -R7, R2, R0 ;  /* 0x0000000207057223 */ /* 0x000fc80000000100 */
[----:B------:R-:W-:Y:S01]  /*0e30*/  FFMA R8, R3, R5, R2 ;  /* 0x0000000503087223 */ /* 0x000fe20000000002 */
[----:B-1----:R-:W-:Y:S06]  /*0e40*/  @!P0 BRA `(.L_x_9) ;  /* 0x0000000000148947 */ /* 0x002fec0003800000 */
[----:B------:R-:W-:Y:S01]  /*0e50*/  IMAD.MOV.U32 R2, RZ, RZ, R0 ;  /* 0x000000ffff027224 */ /* 0x000fe200078e0000 */
[----:B------:R-:W-:Y:S01]  /*0e60*/  MOV R10, 0xe90 ;  /* 0x00000e90000a7802 */ /* 0x000fe20000000f00 */
[----:B------:R-:W-:-:S07]  /*0e70*/  IMAD.MOV.U32 R3, RZ, RZ, R7 ;  /* 0x000000ffff037224 */ /* 0x000fce00078e0007 */
[----:B------:R-:W-:Y:S05]  /*0e80*/  CALL.REL.NOINC `($__internal_2_$__cuda_sm3x_div_rn_noftz_f32_slowpath) ;  /* 0x0000000800987944 */ /* 0x000fea0003c00000 */
[----:B------:R-:W-:-:S07]  /*0e90*/  MOV R8, R2 ;  /* 0x0000000200087202 */ /* 0x000fce0000000f00 */
.L_x_9:
[----:B------:R-:W-:Y:S05]  /*0ea0*/  BSYNC.RECONVERGENT B0 ;  /* 0x0000000000007941 */ /* 0x000fea0003800200 */
.L_x_8:
[----:B------:R-:W0:Y:S01]  /*0eb0*/  LDC.64 R2, c[0x0][0x388] ;  /* 0x0000e200ff027b82 */ /* 0x000e220000000a00 */
[----:B------:R-:W1:Y:S01]  /*0ec0*/  LDCU UR6, c[0x0][0x3a8] ;  /* 0x00007500ff0677ac */ /* 0x000e620008000800 */
[----:B0-----:R-:W-:-:S05]  /*0ed0*/  IMAD.WIDE R6, R6, 0x4, R2 ;  /* 0x0000000406067825 */ /* 0x001fca00078e0202 */
[----:B------:R-:W2:Y:S01]  /*0ee0*/  LDG.E R5, desc[UR4][R6.64] ;  /* 0x0000000406057981 */ /* 0x000ea2000c1e1900 */
[----:B------:R-:W-:Y:S02]  /*0ef0*/  VIADD R0, R8, 0xf3000000 ;  /* 0xf300000008007836 */ /* 0x000fe40000000000 */
[----:B-1----:R-:W-:Y:S01]  /*0f00*/  FMUL R10, R4, UR6 ;  /* 0x00000006040a7c20 */ /* 0x002fe20008400000 */
[----:B------:R0:W1:Y:S01]  /*0f10*/  MUFU.RSQ R9, R8 ;  /* 0x0000000800097308 */ /* 0x0000620000001400 */
[----:B------:R-:W-:Y:S01]  /*0f20*/  BSSY.RECONVERGENT B0, `(.L_x_10) ;  /* 0x000000d000007945 */ /* 0x000fe20003800200 */
[----:B------:R-:W-:-:S06]  /*0f30*/  ISETP.GT.U32.AND P0, PT, R0, 0x727fffff, PT ;  /* 0x727fffff0000780c */ /* 0x000fcc0003f04070 */
[----:B------:R-:W3:Y:S08]  /*0f40*/  F2F.F64.F32 R10, R10 ;  /* 0x0000000a000a7310 */ /* 0x000ef00000201800 */
[----:B--2---:R-:W2:Y:S01]  /*0f50*/  F2F.F64.F32 R4, R5 ;  /* 0x0000000500047310 */ /* 0x004ea20000201800 */
[----:B01-3--:R-:W-:Y:S05]  /*0f60*/  @!P0 BRA `(.L_x_11) ;  /* 0x0000000000108947 */ /* 0x00bfea0003800000 */
[----:B------:R-:W-:Y:S01]  /*0f70*/  IMAD.MOV.U32 R0, RZ, RZ, R8 ;  /* 0x000000ffff007224 */ /* 0x000fe200078e0008 */
[----:B------:R-:W-:-:S07]  /*0f80*/  MOV R13, 0xfa0 ;  /* 0x00000fa0000d7802 */ /* 0x000fce0000000f00 */
[----:B--2---:R-:W-:Y:S05]  /*0f90*/  CALL.REL.NOINC `($__internal_1_$__cuda_sm20_sqrt_rn_f32_slowpath) ;  /* 0x0000000400f87944 */ /* 0x004fea0003c00000 */
[----:B------:R-:W-:Y:S05]  /*0fa0*/  BRA `(.L_x_12) ;  /* 0x0000000000107947 */ /* 0x000fea0003800000 */
.L_x_11:
[C---:B------:R-:W-:Y:S01]  /*0fb0*/  FMUL.FTZ R3, R9.reuse, R8 ;  /* 0x0000000809037220 */ /* 0x040fe20000410000 */
[----:B------:R-:W-:-:S03]  /*0fc0*/  FMUL.FTZ R2, R9, 0.5 ;  /* 0x3f00000009027820 */ /* 0x000fc60000410000 */
[----:B------:R-:W-:-:S04]  /*0fd0*/  FFMA R0, -R3, R3, R8 ;  /* 0x0000000303007223 */ /* 0x000fc80000000108 */
[----:B------:R-:W-:-:S07]  /*0fe0*/  FFMA R0, R0, R2, R3 ;  /* 0x0000000200007223 */ /* 0x000fce0000000003 */
.L_x_12:
[----:B------:R-:W-:Y:S05]  /*0ff0*/  BSYNC.RECONVERGENT B0 ;  /* 0x0000000000007941 */ /* 0x000fea0003800200 */
.L_x_10:
[----:B------:R-:W0:Y:S01]  /*1000*/  F2F.F64.F32 R8, R0 ;  /* 0x0000000000087310 */ /* 0x000e220000201800 */
[----:B------:R-:W-:Y:S01]  /*1010*/  UMOV UR6, 0x9abcaf48 ;  /* 0x9abcaf4800067882 */ /* 0x000fe20000000000 */
[----:B------:R-:W-:Y:S01]  /*1020*/  UMOV UR7, 0x3e7ad7f2 ;  /* 0x3e7ad7f200077882 */ /* 0x000fe20000000000 */
[----:B------:R-:W-:Y:S01]  /*1030*/  MOV R2, 0x1 ;  /* 0x0000000100027802 */ /* 0x000fe20000000f00 */
[----:B------:R-:W-:Y:S01]  /*1040*/  BSSY.RECONVERGENT B0, `(.L_x_13) ;  /* 0x0000013000007945 */ /* 0x000fe20003800200 */
[----:B------:R-:W-:Y:S01]  /*1050*/  FSETP.GEU.AND P1, PT, |R11|, 6.5827683646048100446e-37, PT ;  /* 0x036000000b00780b */ /* 0x000fe20003f2e200 */
[----:B0-----:R-:W-:-:S06]  /*1060*/  DADD R8, R8, UR6 ;  /* 0x0000000608087e29 */ /* 0x001fcc0008000000 */
[----:B------:R-:W0:Y:S02]  /*1070*/  MUFU.RCP64H R3, R9 ;  /* 0x0000000900037308 */ /* 0x000e240000001800 */
[----:B0-----:R-:W-:-:S08]  /*1080*/  DFMA R12, -R8, R2, 1 ;  /* 0x3ff00000080c742b */ /* 0x001fd00000000102 */
[----:B------:R-:W-:-:S08]  /*1090*/  DFMA R12, R12, R12, R12 ;  /* 0x0000000c0c0c722b */ /* 0x000fd0000000000c */
[----:B------:R-:W-:-:S08]  /*10a0*/  DFMA R12, R2, R12, R2 ;  /* 0x0000000c020c722b */ /* 0x000fd00000000002 */
[----:B------:R-:W-:-:S08]  /*10b0*/  DFMA R2, -R8, R12, 1 ;  /* 0x3ff000000802742b */ /* 0x000fd0000000010c */
[----:B------:R-:W-:-:S08]  /*10c0*/  DFMA R2, R12, R2, R12 ;  /* 0x000000020c02722b */ /* 0x000fd0000000000c */
[----:B------:R-:W-:-:S08]  /*10d0*/  DMUL R12, R10, R2 ;  /* 0x000000020a0c7228 */ /* 0x000fd00000000000 */
[----:B------:R-:W-:-:S08]  /*10e0*/  DFMA R14, -R8, R12, R10 ;  /* 0x0000000c080e722b */ /* 0x000fd0000000010a */
[----:B------:R-:W-:-:S10]  /*10f0*/  DFMA R2, R2, R14, R12 ;  /* 0x0000000e0202722b */ /* 0x000fd4000000000c */
[----:B------:R-:W-:-:S05]  /*1100*/  FFMA R0, RZ, R9, R3 ;  /* 0x00000009ff007223 */ /* 0x000fca0000000003 */
[----:B------:R-:W-:-:S13]  /*1110*/  FSETP.GT.AND P0, PT, |R0|, 1.469367938527859385e-39, PT ;  /* 0x001000000000780b */ /* 0x000fda0003f04200 */
[----:B------:R-:W-:Y:S05]  /*1120*/  @P0 BRA P1, `(.L_x_14) ;  /* 0x0000000000100947 */ /* 0x000fea0000800000 */
[----:B------:R-:W-:-:S07]  /*1130*/  MOV R0, 0x1150 ;  /* 0x0000115000007802 */ /* 0x000fce0000000f00 */
[----:B--2---:R-:W-:Y:S05]  /*1140*/  CALL.REL.NOINC `($__internal_0_$__cuda_sm20_div_rn_f64_full) ;  /* 0x00000000001c7944 */ /* 0x004fea0003c00000 */
[----:B------:R-:W-:Y:S01]  /*1150*/  IMAD.MOV.U32 R2, RZ, RZ, R14 ;  /* 0x000000ffff027224 */ /* 0x000fe200078e000e */
[----:B------:R-:W-:-:S07]  /*1160*/  MOV R3, R15 ;  /* 0x0000000f00037202 */ /* 0x000fce0000000f00 */
.L_x_14:
[----:B------:R-:W-:Y:S05]  /*1170*/  BSYNC.RECONVERGENT B0 ;  /* 0x0000000000007941 */ /* 0x000fea0003800200 */
.L_x_13:
[----:B--2---:R-:W-:-:S10]  /*1180*/  DADD R4, R4, -R2 ;  /* 0x0000000004047229 */ /* 0x004fd40000000802 */
[----:B------:R-:W0:Y:S02]  /*1190*/  F2F.F32.F64 R5, R4 ;  /* 0x0000000400057310 */ /* 0x000e240000301000 */
[----:B0-----:R-:W-:Y:S01]  /*11a0*/  STG.E desc[UR4][R6.64], R5 ;  /* 0x0000000506007986 */ /* 0x001fe2000c101904 */
[----:B------:R-:W-:Y:S05]  /*11b0*/  EXIT ;  /* 0x000000000000794d */ /* 0x000fea0003800000 */
        .weak           $__internal_0_$__cuda_sm20_div_rn_f64_full
        .type           $__internal_0_$__cuda_sm20_div_rn_f64_full,@function
        .size           $__internal_0_$__cuda_sm20_div_rn_f64_full,($__internal_1_$__cuda_sm20_sqrt_rn_f32_slowpath - $__internal_0_$__cuda_sm20_div_rn_f64_full)
$__internal_0_$__cuda_sm20_div_rn_f64_full:
[C---:B------:R-:W-:Y:S01]  /*11c0*/  FSETP.GEU.AND P0, PT, |R9|.reuse, 1.469367938527859385e-39, PT ;  /* 0x001000000900780b */ /* 0x040fe20003f0e200 */
[----:B------:R-:W-:Y:S01]  /*11d0*/  BSSY.RECONVERGENT B1, `(.L_x_15) ;  /* 0x0000057000017945 */ /* 0x000fe20003800200 */
[----:B------:R-:W-:Y:S02]  /*11e0*/  LOP3.LUT R2, R9, 0x800fffff, RZ, 0xc0, !PT ;  /* 0x800fffff09027812 */ /* 0x000fe400078ec0ff */
[C---:B------:R-:W-:Y:S02]  /*11f0*/  FSETP.GEU.AND P2, PT, |R11|.reuse, 1.469367938527859385e-39, PT ;  /* 0x001000000b00780b */ /* 0x040fe40003f4e200 */
[----:B------:R-:W-:Y:S01]  /*1200*/  LOP3.LUT R3, R2, 0x3ff00000, RZ, 0xfc, !PT ;  /* 0x3ff0000002037812 */ /* 0x000fe200078efcff */
[----:B------:R-:W-:Y:S01]  /*1210*/  IMAD.MOV.U32 R2, RZ, RZ, R8 ;  /* 0x000000ffff027224 */ /* 0x000fe200078e0008 */
[----:B------:R-:W-:Y:S02]  /*1220*/  MOV R12, 0x1 ;  /* 0x00000001000c7802 */ /* 0x000fe40000000f00 */
[----:B------:R-:W-:-:S03]  /*1230*/  LOP3.LUT R14, R11, 0x7ff00000, RZ, 0xc0, !PT ;  /* 0x7ff000000b0e7812 */ /* 0x000fc600078ec0ff */
[----:B------:R-:W-:-:S04]  /*1240*/  @!P0 DMUL R2, R8, 8.98846567431157953865e+307 ;  /* 0x7fe0000008028828 */ /* 0x000fc80000000000 */
[----:B------:R-:W-:Y:S01]  /*1250*/  @!P2 LOP3.LUT R15, R9, 0x7ff00000, RZ, 0xc0, !PT ;  /* 0x7ff00000090fa812 */ /* 0x000fe200078ec0ff */
[----:B------:R-:W-:Y:S01]  /*1260*/  @!P2 IMAD.MOV.U32 R20, RZ, RZ, RZ ;  /* 0x000000ffff14a224 */ /* 0x000fe200078e00ff */
[----:B------:R-:W0:Y:S02]  /*1270*/  MUFU.RCP64H R13, R3 ;  /* 0x00000003000d7308 */ /* 0x000e240000001800 */
[----:B------:R-:W-:Y:S01]  /*1280*/  @!P2 ISETP.GE.U32.AND P3, PT, R14, R15, PT ;  /* 0x0000000f0e00a20c */ /* 0x000fe20003f66070 */
[----:B------:R-:W-:-:S05]  /*1290*/  IMAD.MOV.U32 R15, RZ, RZ, 0x1ca00000 ;  /* 0x1ca00000ff0f7424 */ /* 0x000fca00078e00ff */
[----:B------:R-:W-:-:S04]  /*12a0*/  @!P2 SEL R21, R15, 0x63400000, !P3 ;  /* 0x634000000f15a807 */ /* 0x000fc80005800000 */
[----:B------:R-:W-:-:S04]  /*12b0*/  @!P2 LOP3.LUT R21, R21, 0x80000000, R11, 0xf8, !PT ;  /* 0x800000001515a812 */ /* 0x000fc800078ef80b */
[----:B------:R-:W-:Y:S01]  /*12c0*/  @!P2 LOP3.LUT R21, R21, 0x100000, RZ, 0xfc, !PT ;  /* 0x001000001515a812 */ /* 0x000fe200078efcff */
[----:B0-----:R-:W-:-:S08]  /*12d0*/  DFMA R16, R12, -R2, 1 ;  /* 0x3ff000000c10742b */ /* 0x001fd00000000802 */
[----:B------:R-:W-:Y:S01]  /*12e0*/  DFMA R18, R16, R16, R16 ;  /* 0x000000101012722b */ /* 0x000fe20000000010 */
[----:B------:R-:W-:-:S04]  /*12f0*/  LOP3.LUT R17, R9, 0x7ff00000, RZ, 0xc0, !PT ;  /* 0x7ff0000009117812 */ /* 0x000fc800078ec0ff */
[----:B------:R-:W-:-:S03]  /*1300*/  ISETP.GE.U32.AND P1, PT, R14, R17, PT ;  /* 0x000000110e00720c */ /* 0x000fc60003f26070 */
[----:B------:R-:W-:Y:S01]  /*1310*/  DFMA R18, R12, R18, R12 ;  /* 0x000000120c12722b */ /* 0x000fe2000000000c */
[----:B------:R-:W-:Y:S02]  /*1320*/  SEL R13, R15, 0x63400000, !P1 ;  /* 0x634000000f0d7807 */ /* 0x000fe40004800000 */
[----:B------:R-:W-:Y:S02]  /*1330*/  MOV R12, R10 ;  /* 0x0000000a000c7202 */ /* 0x000fe40000000f00 */
[----:B------:R-:W-:-:S03]  /*1340*/  LOP3.LUT R13, R13, 0x800fffff, R11, 0xf8, !PT ;  /* 0x800fffff0d0d7812 */ /* 0x000fc600078ef80b */
[----:B------:R-:W-:-:S03]  /*1350*/  DFMA R22, R18, -R2, 1 ;  /* 0x3ff000001216742b */ /* 0x000fc60000000802 */
[----:B------:R-:W-:-:S05]  /*1360*/  @!P2 DFMA R12, R12, 2, -R20 ;  /* 0x400000000c0ca82b */ /* 0x000fca0000000814 */
[----:B------:R-:W-:Y:S01]  /*1370*/  DFMA R18, R18, R22, R18 ;  /* 0x000000161212722b */ /* 0x000fe20000000012 */
[----:B------:R-:W-:Y:S01]  /*1380*/  MOV R22, R14 ;  /* 0x0000000e00167202 */ /* 0x000fe20000000f00 */
[----:B------:R-:W-:Y:S01]  /*1390*/  IMAD.MOV.U32 R23, RZ, RZ, R17 ;  /* 0x000000ffff177224 */ /* 0x000fe200078e0011 */
[----:B------:R-:W-:Y:S02]  /*13a0*/  @!P0 LOP3.LUT R23, R3, 0x7ff00000, RZ, 0xc0, !PT ;  /* 0x7ff0000003178812 */ /* 0x000fe400078ec0ff */
[----:B------:R-:W-:-:S03]  /*13b0*/  @!P2 LOP3.LUT R22, R13, 0x7ff00000, RZ, 0xc0, !PT ;  /* 0x7ff000000d16a812 */ /* 0x000fc600078ec0ff */
[----:B------:R-:W-:Y:S01]  /*13c0*/  DMUL R20, R18, R12 ;  /* 0x0000000c12147228 */ /* 0x000fe20000000000 */
[----:B------:R-:W-:Y:S01]  /*13d0*/  VIADD R25, R23, 0xffffffff ;  /* 0xffffffff17197836 */ /* 0x000fe20000000000 */
[----:B------:R-:W-:-:S04]  /*13e0*/  IADD3 R24, PT, PT, R22, -0x1, RZ ;  /* 0xffffffff16187810 */ /* 0x000fc80007ffe0ff */
[----:B------:R-:W-:Y:S02]  /*13f0*/  ISETP.GT.U32.AND P0, PT, R24, 0x7feffffe, PT ;  /* 0x7feffffe1800780c */ /* 0x000fe40003f04070 */
[----:B------:R-:W-:Y:S02]  /*1400*/  DFMA R16, R20, -R2, R12 ;  /* 0x800000021410722b */ /* 0x000fe4000000000c */
[----:B------:R-:W-:-:S06]  /*1410*/  ISETP.GT.U32.OR P0, PT, R25, 0x7feffffe, P0 ;  /* 0x7feffffe1900780c */ /* 0x000fcc0000704470 */
[----:B------:R-:W-:-:S07]  /*1420*/  DFMA R16, R18, R16, R20 ;  /* 0x000000101210722b */ /* 0x000fce0000000014 */
[----:B------:R-:W-:Y:S05]  /*1430*/  @P0 BRA `(.L_x_16) ;  /* 0x00000000006c0947 */ /* 0x000fea0003800000 */
[----:B------:R-:W-:-:S04]  /*1440*/  LOP3.LUT R11, R9, 0x7ff00000, RZ, 0xc0, !PT ;  /* 0x7ff00000090b7812 */ /* 0x000fc800078ec0ff */
[CC--:B------:R-:W-:Y:S02]  /*1450*/  VIADDMNMX R10, R14.reuse, -R11.reuse, 0xb9600000, !PT ;  /* 0xb96000000e0a7446 */ /* 0x0c0fe4000780090b */
[----:B------:R-:W-:Y:S02]  /*1460*/  ISETP.GE.U32.AND P0, PT, R14, R11, PT ;  /* 0x0000000b0e00720c */ /* 0x000fe40003f06070 */
[----:B------:R-:W-:Y:S02]  /*1470*/  VIMNMX R10, PT, PT, R10, 0x46a00000, PT ;  /* 0x46a000000a0a7848 */ /* 0x000fe40003fe0100 */
[----:B------:R-:W-:-:S04]  /*1480*/  SEL R15, R15, 0x63400000, !P0 ;  /* 0x634000000f0f7807 */ /* 0x000fc80004000000 */
[----:B------:R-:W-:Y:S02]  /*1490*/  IADD3 R18, PT, PT, -R15, R10, RZ ;  /* 0x0000000a0f127210 */ /* 0x000fe40007ffe1ff */
[----:B------:R-:W-:-:S03]  /*14a0*/  MOV R10, RZ ;  /* 0x000000ff000a7202 */ /* 0x000fc60000000f00 */
[----:B------:R-:W-:-:S06]  /*14b0*/  VIADD R11, R18, 0x7fe00000 ;  /* 0x7fe00000120b7836 */ /* 0x000fcc0000000000 */
[----:B------:R-:W-:-:S10]  /*14c0*/  DMUL R14, R16, R10 ;  /* 0x0000000a100e7228 */ /* 0x000fd40000000000 */
[----:B------:R-:W-:-:S13]  /*14d0*/  FSETP.GTU.AND P0, PT, |R15|, 1.469367938527859385e-39, PT ;  /* 0x001000000f00780b */ /* 0x000fda0003f0c200 */
[----:B------:R-:W-:Y:S05]  /*14e0*/  @P0 BRA `(.L_x_17) ;  /* 0x0000000000940947 */ /* 0x000fea0003800000 */
[----:B------:R-:W-:Y:S01]  /*14f0*/  DFMA R2, R16, -R2, R12 ;  /* 0x800000021002722b */ /* 0x000fe2000000000c */
[----:B------:R-:W-:-:S09]  /*1500*/  IMAD.MOV.U32 R10, RZ, RZ, RZ ;  /* 0x000000ffff0a7224 */ /* 0x000fd200078e00ff */
[C---:B------:R-:W-:Y:S02]  /*1510*/  FSETP.NEU.AND P0, PT, R3.reuse, RZ, PT ;  /* 0x000000ff0300720b */ /* 0x040fe40003f0d000 */
[----:B------:R-:W-:-:S04]  /*1520*/  LOP3.LUT R9, R3, 0x80000000, R9, 0x48, !PT ;  /* 0x8000000003097812 */ /* 0x000fc800078e4809 */
[----:B------:R-:W-:-:S07]  /*1530*/  LOP3.LUT R11, R9, R11, RZ, 0xfc, !PT ;  /* 0x0000000b090b7212 */ /* 0x000fce00078efcff */
[----:B------:R-:W-:Y:S05]  /*1540*/  @!P0 BRA `(.L_x_17) ;  /* 0x00000000007c8947 */ /* 0x000fea0003800000 */
[----:B------:R-:W-:Y:S01]  /*1550*/  IADD3 R3, PT, PT, -R18, RZ, RZ ;  /* 0x000000ff12037210 */ /* 0x000fe20007ffe1ff */
[----:B------:R-:W-:Y:S01]  /*1560*/  IMAD.MOV.U32 R2, RZ, RZ, RZ ;  /* 0x000000ffff027224 */ /* 0x000fe200078e00ff */
[----:B------:R-:W-:-:S05]  /*1570*/  DMUL.RP R10, R16, R10 ;  /* 0x0000000a100a7228 */ /* 0x000fca0000008000 */
[----:B------:R-:W-:-:S05]  /*1580*/  DFMA R2, R14, -R2, R16 ;  /* 0x800000020e02722b */ /* 0x000fca0000000010 */
[----:B------:R-:W-:Y:S02]  /*1590*/  LOP3.LUT R9, R11, R9, RZ, 0x3c, !PT ;  /* 0x000000090b097212 */ /* 0x000fe400078e3cff */
[----:B------:R-:W-:-:S04]  /*15a0*/  IADD3 R2, PT, PT, -R18, -0x43300000, RZ ;  /* 0xbcd0000012027810 */ /* 0x000fc80007ffe1ff */
[----:B------:R-:W-:-:S04]  /*15b0*/  FSETP.NEU.AND P0, PT, |R3|, R2, PT ;  /* 0x000000020300720b */ /* 0x000fc80003f0d200 */
[----:B------:R-:W-:Y:S02]  /*15c0*/  FSEL R14, R10, R14, !P0 ;  /* 0x0000000e0a0e7208 */ /* 0x000fe40004000000 */
[----:B------:R-:W-:Y:S01]  /*15d0*/  FSEL R15, R9, R15, !P0 ;  /* 0x0000000f090f7208 */ /* 0x000fe20004000000 */
[----:B------:R-:W-:Y:S06]  /*15e0*/  BRA `(.L_x_17) ;  /* 0x0000000000547947 */ /* 0x000fec0003800000 */
.L_x_16:
[----:B------:R-:W-:-:S14]  /*15f0*/  DSETP.NAN.AND P0, PT, R10, R10, PT ;  /* 0x0000000a0a00722a */ /* 0x000fdc0003f08000 */
[----:B------:R-:W-:Y:S05]  /*1600*/  @P0 BRA `(.L_x_18) ;  /* 0x0000000000440947 */ /* 0x000fea0003800000 */
[----:B------:R-:W-:-:S14]  /*1610*/  DSETP.NAN.AND P0, PT, R8, R8, PT ;  /* 0x000000080800722a */ /* 0x000fdc0003f08000 */
[----:B------:R-:W-:Y:S05]  /*1620*/  @P0 BRA `(.L_x_19) ;  /* 0x0000000000300947 */ /* 0x000fea0003800000 */
[----:B------:R-:W-:Y:S01]  /*1630*/  ISETP.NE.AND P0, PT, R22, R23, PT ;  /* 0x000000171600720c */ /* 0x000fe20003f05270 */
[----:B------:R-:W-:Y:S01]  /*1640*/  IMAD.MOV.U32 R15, RZ, RZ, -0x80000 ;  /* 0xfff80000ff0f7424 */ /* 0x000fe200078e00ff */
[----:B------:R-:W-:-:S11]  /*1650*/  MOV R14, 0x0 ;  /* 0x00000000000e7802 */ /* 0x000fd60000000f00 */
[----:B------:R-:W-:Y:S05]  /*1660*/  @!P0 BRA `(.L_x_17) ;  /* 0x0000000000348947 */ /* 0x000fea0003800000 */
[----:B------:R-:W-:Y:S02]  /*1670*/  ISETP.NE.AND P0, PT, R22, 0x7ff00000, PT ;  /* 0x7ff000001600780c */ /* 0x000fe40003f05270 */
[----:B------:R-:W-:Y:S02]  /*1680*/  LOP3.LUT R15, R11, 0x80000000, R9, 0x48, !PT ;  /* 0x800000000b0f7812 */ /* 0x000fe400078e4809 */
[----:B------:R-:W-:-:S13]  /*1690*/  ISETP.EQ.OR P0, PT, R23, RZ, !P0 ;  /* 0x000000ff1700720c */ /* 0x000fda0004702670 */
[----:B------:R-:W-:Y:S02]  /*16a0*/  @P0 LOP3.LUT R2, R15, 0x7ff00000, RZ, 0xfc, !PT ;  /* 0x7ff000000f020812 */ /* 0x000fe400078efcff */
[----:B------:R-:W-:Y:S01]  /*16b0*/  @!P0 MOV R14, RZ ;  /* 0x000000ff000e8202 */ /* 0x000fe20000000f00 */
[----:B------:R-:W-:Y:S01]  /*16c0*/  @P0 IMAD.MOV.U32 R14, RZ, RZ, RZ ;  /* 0x000000ffff0e0224 */ /* 0x000fe200078e00ff */
[----:B------:R-:W-:Y:S01]  /*16d0*/  @P0 MOV R15, R2 ;  /* 0x00000002000f0202 */ /* 0x000fe20000000f00 */
[----:B------:R-:W-:Y:S06]  /*16e0*/  BRA `(.L_x_17) ;  /* 0x0000000000147947 */ /* 0x000fec0003800000 */
.L_x_19:
[----:B------:R-:W-:Y:S01]  /*16f0*/  LOP3.LUT R15, R9, 0x80000, RZ, 0xfc, !PT ;  /* 0x00080000090f7812 */ /* 0x000fe200078efcff */
[----:B------:R-:W-:Y:S01]  /*1700*/  IMAD.MOV.U32 R14, RZ, RZ, R8 ;  /* 0x000000ffff0e7224 */ /* 0x000fe200078e0008 */
[----:B------:R-:W-:Y:S06]  /*1710*/  BRA `(.L_x_17) ;  /* 0x0000000000087947 */ /* 0x000fec0003800000 */
.L_x_18:
[----:B------:R-:W-:Y:S02]  /*1720*/  LOP3.LUT R15, R11, 0x80000, RZ, 0xfc, !PT ;  /* 0x000800000b0f7812 */ /* 0x000fe400078efcff */
[----:B------:R-:W-:-:S07]  /*1730*/  MOV R14, R10 ;  /* 0x0000000a000e7202 */ /* 0x000fce0000000f00 */
.L_x_17:
[----:B------:R-:W-:Y:S05]  /*1740*/  BSYNC.RECONVERGENT B1 ;  /* 0x0000000000017941 */ /* 0x000fea0003800200 */
.L_x_15:
[----:B------:R-:W-:Y:S02]  /*1750*/  HFMA2 R3, -RZ, RZ, 0, 0 ;  /* 0x00000000ff037431 */ /* 0x000fe400000001ff */
[----:B------:R-:W-:-:S04]  /*1760*/  IMAD.MOV.U32 R2, RZ, RZ, R0 ;  /* 0x000000ffff027224 */ /* 0x000fc800078e0000 */
[----:B------:R-:W-:Y:S05]  /*1770*/  RET.REL.NODEC R2 `(adamw_bn) ;  /* 0xffffffe802207950 */ /* 0x000fea0003c3ffff */
        .weak           $__internal_1_$__cuda_sm20_sqrt_rn_f32_slowpath
        .type           $__internal_1_$__cuda_sm20_sqrt_rn_f32_slowpath,@function
        .size           $__internal_1_$__cuda_sm20_sqrt_rn_f32_slowpath,($__internal_2_$__cuda_sm3x_div_rn_noftz_f32_slowpath - $__internal_1_$__cuda_sm20_sqrt_rn_f32_slowpath)
$__internal_1_$__cuda_sm20_sqrt_rn_f32_slowpath:
[----:B------:R-:W-:-:S13]  /*1780*/  LOP3.LUT P0, RZ, R0, 0x7fffffff, RZ, 0xc0, !PT ;  /* 0x7fffffff00ff7812 */ /* 0x000fda000780c0ff */
[----:B------:R-:W-:Y:S01]  /*1790*/  @!P0 IMAD.MOV.U32 R2, RZ, RZ, R0 ;  /* 0x000000ffff028224 */ /* 0x000fe200078e0000 */
[----:B------:R-:W-:Y:S06]  /*17a0*/  @!P0 BRA `(.L_x_20) ;  /* 0x0000000000408947 */ /* 0x000fec0003800000 */
[----:B------:R-:W-:-:S13]  /*17b0*/  FSETP.GEU.FTZ.AND P0, PT, R0, RZ, PT ;  /* 0x000000ff0000720b */ /* 0x000fda0003f1e000 */
[----:B------:R-:W-:Y:S01]  /*17c0*/  @!P0 MOV R2, 0x7fffffff ;  /* 0x7fffffff00028802 */ /* 0x000fe20000000f00 */
[----:B------:R-:W-:Y:S06]  /*17d0*/  @!P0 BRA `(.L_x_20) ;  /* 0x0000000000348947 */ /* 0x000fec0003800000 */
[----:B------:R-:W-:-:S13]  /*17e0*/  FSETP.GTU.FTZ.AND P0, PT, |R0|, +INF , PT ;  /* 0x7f8000000000780b */ /* 0x000fda0003f1c200 */
[----:B------:R-:W-:Y:S01]  /*17f0*/  @P0 FADD.FTZ R2, R0, 1 ;  /* 0x3f80000000020421 */ /* 0x000fe20000010000 */
[----:B------:R-:W-:Y:S06]  /*1800*/  @P0 BRA `(.L_x_20) ;  /* 0x0000000000280947 */ /* 0x000fec0003800000 */
[----:B------:R-:W-:-:S13]  /*1810*/  FSETP.NEU.FTZ.AND P0, PT, |R0|, +INF , PT ;  /* 0x7f8000000000780b */ /* 0x000fda0003f1d200 */
[----:B------:R-:W-:-:S04]  /*1820*/  @P0 FFMA R3, R0, 1.84467440737095516160e+19, RZ ;  /* 0x5f80000000030823 */ /* 0x000fc800000000ff */
[----:B------:R-:W0:Y:S02]  /*1830*/  @P0 MUFU.RSQ R2, R3 ;  /* 0x0000000300020308 */ /* 0x000e240000001400 */
[----:B0-----:R-:W-:Y:S01]  /*1840*/  @P0 FMUL.FTZ R8, R3, R2 ;  /* 0x0000000203080220 */ /* 0x001fe20000410000 */
[----:B------:R-:W-:Y:S01]  /*1850*/  @P0 FMUL.FTZ R12, R2, 0.5 ;  /* 0x3f000000020c0820 */ /* 0x000fe20000410000 */
[----:B------:R-:W-:Y:S02]  /*1860*/  @!P0 IMAD.MOV.U32 R2, RZ, RZ, R0 ;  /* 0x000000ffff028224 */ /* 0x000fe400078e0000 */
[----:B------:R-:W-:-:S04]  /*1870*/  @P0 FADD.FTZ R9, -R8, -RZ ;  /* 0x800000ff08090221 */ /* 0x000fc80000010100 */
[----:B------:R-:W-:-:S04]  /*1880*/  @P0 FFMA R9, R8, R9, R3 ;  /* 0x0000000908090223 */ /* 0x000fc80000000003 */
[----:B------:R-:W-:-:S04]  /*1890*/  @P0 FFMA R9, R9, R12, R8 ;  /* 0x0000000c09090223 */ /* 0x000fc80000000008 */
[----:B------:R-:W-:-:S07]  /*18a0*/  @P0 FMUL.FTZ R2, R9, 2.3283064365386962891e-10 ;  /* 0x2f80000009020820 */ /* 0x000fce0000410000 */
.L_x_20:
[----:B------:R-:W-:Y:S01]  /*18b0*/  HFMA2 R3, -RZ, RZ, 0, 0 ;  /* 0x00000000ff037431 */ /* 0x000fe200000001ff */
[----:B------:R-:W-:Y:S01]  /*18c0*/  MOV R0, R2 ;  /* 0x0000000200007202 */ /* 0x000fe20000000f00 */
[----:B------:R-:W-:-:S04]  /*18d0*/  IMAD.MOV.U32 R2, RZ, RZ, R13 ;  /* 0x000000ffff027224 */ /* 0x000fc800078e000d */
[----:B------:R-:W-:Y:S05]  /*18e0*/  RET.REL.NODEC R2 `(adamw_bn) ;  /* 0xffffffe402c47950 */ /* 0x000fea0003c3ffff */
        .weak           $__internal_2_$__cuda_sm3x_div_rn_noftz_f32_slowpath
        .type           $__internal_2_$__cuda_sm3x_div_rn_noftz_f32_slowpath,@function
        .size           $__internal_2_$__cuda_sm3x_div_rn_noftz_f32_slowpath,(.L_x_128 - $__internal_2_$__cuda_sm3x_div_rn_noftz_f32_slowpath)
$__internal_2_$__cuda_sm3x_div_rn_noftz_f32_slowpath:
[----:B------:R-:W-:Y:S01]  /*18f0*/  SHF.R.U32.HI R11, RZ, 0x17, R3 ;  /* 0x00000017ff0b7819 */ /* 0x000fe20000011603 */
[----:B------:R-:W-:Y:S01]  /*1900*/  BSSY.RECONVERGENT B1, `(.L_x_21) ;  /* 0x0000062000017945 */ /* 0x000fe20003800200 */
[----:B------:R-:W-:Y:S02]  /*1910*/  SHF.R.U32.HI R9, RZ, 0x17, R2 ;  /* 0x00000017ff097819 */ /* 0x000fe40000011602 */
[----:B------:R-:W-:Y:S02]  /*1920*/  LOP3.LUT R11, R11, 0xff, RZ, 0xc0, !PT ;  /* 0x000000ff0b0b7812 */ /* 0x000fe400078ec0ff */
[----:B------:R-:W-:-:S03]  /*1930*/  LOP3.LUT R14, R9, 0xff, RZ, 0xc0, !PT ;  /* 0x000000ff090e7812 */ /* 0x000fc600078ec0ff */
[----:B------:R-:W-:Y:S01]  /*1940*/  VIADD R13, R11, 0xffffffff ;  /* 0xffffffff0b0d7836 */ /* 0x000fe20000000000 */
[----:B------:R-:W-:-:S04]  /*1950*/  IADD3 R12, PT, PT, R14, -0x1, RZ ;  /* 0xffffffff0e0c7810 */ /* 0x000fc80007ffe0ff */
[----:B------:R-:W-:-:S04]  /*1960*/  ISETP.GT.U32.AND P1, PT, R13, 0xfd, PT ;  /* 0x000000fd0d00780c */ /* 0x000fc80003f24070 */
[----:B------:R-:W-:-:S13]  /*1970*/  ISETP.GT.U32.OR P1, PT, R12, 0xfd, P1 ;  /* 0x000000fd0c00780c */ /* 0x000fda0000f24470 */
[----:B------:R-:W-:Y:S01]  /*1980*/  @!P1 IMAD.MOV.U32 R9, RZ, RZ, RZ ;  /* 0x000000ffff099224 */ /* 0x000fe200078e00ff */
[----:B------:R-:W-:Y:S06]  /*1990*/  @!P1 BRA `(.L_x_22) ;  /* 0x00000000005c9947 */ /* 0x000fec0003800000 */
[----:B------:R-:W-:Y:S02]  /*19a0*/  FSETP.GTU.FTZ.AND P1, PT, |R2|, +INF , PT ;  /* 0x7f8000000200780b */ /* 0x000fe40003f3c200 */
[----:B------:R-:W-:-:S04]  /*19b0*/  FSETP.GTU.FTZ.AND P2, PT, |R3|, +INF , PT ;  /* 0x7f8000000300780b */ /* 0x000fc80003f5c200 */
[----:B------:R-:W-:-:S13]  /*19c0*/  PLOP3.LUT P1, PT, P1, P2, PT, 0xf8, 0x8f ;  /* 0x00000000008f781c */ /* 0x000fda0000f25f70 */
[----:B------:R-:W-:Y:S05]  /*19d0*/  @P1 BRA `(.L_x_23) ;  /* 0x00000004004c1947 */ /* 0x000fea0003800000 */
[----:B------:R-:W-:-:S13]  /*19e0*/  LOP3.LUT P1, RZ, R3, 0x7fffffff, R2, 0xc8, !PT ;  /* 0x7fffffff03ff7812 */ /* 0x000fda000782c802 */
[----:B------:R-:W-:Y:S05]  /*19f0*/  @!P1 BRA `(.L_x_24) ;  /* 0x00000004003c9947 */ /* 0x000fea0003800000 */
[C---:B------:R-:W-:Y:S02]  /*1a00*/  FSETP.NEU.FTZ.AND P3, PT, |R2|.reuse, +INF , PT ;  /* 0x7f8000000200780b */ /* 0x040fe40003f7d200 */
[----:B------:R-:W-:Y:S02]  /*1a10*/  FSETP.NEU.FTZ.AND P2, PT, |R3|, +INF , PT ;  /* 0x7f8000000300780b */ /* 0x000fe40003f5d200 */
[----:B------:R-:W-:-:S11]  /*1a20*/  FSETP.NEU.FTZ.AND P1, PT, |R2|, +INF , PT ;  /* 0x7f8000000200780b */ /* 0x000fd60003f3d200 */
[----:B------:R-:W-:Y:S05]  /*1a30*/  @!P2 BRA !P3, `(.L_x_24) ;  /* 0x00000004002ca947 */ /* 0x000fea0005800000 */
[----:B------:R-:W-:-:S04]  /*1a40*/  LOP3.LUT P3, RZ, R2, 0x7fffffff, RZ, 0xc0, !PT ;  /* 0x7fffffff02ff7812 */ /* 0x000fc8000786c0ff */
[----:B------:R-:W-:-:S13]  /*1a50*/  PLOP3.LUT P2, PT, P2, P3, PT, 0x2f, 0xf2 ;  /* 0x0000000000f2781c */ /* 0x000fda0001746577 */
[----:B------:R-:W-:Y:S05]  /*1a60*/  @P2 BRA `(.L_x_25) ;  /* 0x0000000400182947 */ /* 0x000fea0003800000 */
[----:B------:R-:W-:-:S04]  /*1a70*/  LOP3.LUT P2, RZ, R3, 0x7fffffff, RZ, 0xc0, !PT ;  /* 0x7fffffff03ff7812 */ /* 0x000fc8000784c0ff */
[----:B------:R-:W-:-:S13]  /*1a80*/  PLOP3.LUT P1, PT, P1, P2, PT, 0x2f, 0xf2 ;  /* 0x0000000000f2781c */ /* 0x000fda0000f24577 */
[----:B------:R-:W-:Y:S05]  /*1a90*/  @P1 BRA `(.L_x_26) ;  /* 0x0000000400001947 */ /* 0x000fea0003800000 */
[----:B------:R-:W-:Y:S02]  /*1aa0*/  ISETP.GE.AND P1, PT, R12, RZ, PT ;  /* 0x000000ff0c00720c */ /* 0x000fe40003f26270 */
[----:B------:R-:W-:-:S11]  /*1ab0*/  ISETP.GE.AND P2, PT, R13, RZ, PT ;  /* 0x000000ff0d00720c */ /* 0x000fd60003f46270 */
[----:B------:R-:W-:Y:S01]  /*1ac0*/  @P1 MOV R9, RZ ;  /* 0x000000ff00091202 */ /* 0x000fe20000000f00 */
[----:B------:R-:W-:Y:S02]  /*1ad0*/  @!P1 IMAD.MOV.U32 R9, RZ, RZ, -0x40 ;  /* 0xffffffc0ff099424 */ /* 0x000fe400078e00ff */
[----:B------:R-:W-:Y:S01]  /*1ae0*/  @!P1 FFMA R2, R2, 1.84467440737095516160e+19, RZ ;  /* 0x5f80000002029823 */ /* 0x000fe200000000ff */
[----:B------:R-:W-:Y:S02]  /*1af0*/  @!P2 FFMA R3, R3, 1.84467440737095516160e+19, RZ ;  /* 0x5f8000000303a823 */ /* 0x000fe400000000ff */
[----:B------:R-:W-:-:S07]  /*1b00*/  @!P2 IADD3 R9, PT, PT, R9, 0x40, RZ ;  /* 0x000000400909a810 */ /* 0x000fce0007ffe0ff */
.L_x_22:
[----:B------:R-:W-:Y:S01]  /*1b10*/  LEA R12, R11, 0xc0800000, 0x17 ;  /* 0xc08000000b0c7811 */ /* 0x000fe200078eb8ff */
[----:B------:R-:W-:Y:S04]  /*1b20*/  BSSY.RECONVERGENT B2, `(.L_x_27) ;  /* 0x0000036000027945 */ /* 0x000fe80003800200 */
[----:B------:R-:W-:Y:S01]  /*1b30*/  IMAD.IADD R12, R3, 0x1, -R12 ;  /* 0x00000001030c7824 */ /* 0x000fe200078e0a0c */
[----:B------:R-:W-:-:S03]  /*1b40*/  IADD3 R3, PT, PT, R14, -0x7f, RZ ;  /* 0xffffff810e037810 */ /* 0x000fc60007ffe0ff */
[----:B------:R0:W1:Y:S01]  /*1b50*/  MUFU.RCP R13, R12 ;  /* 0x0000000c000d7308 */ /* 0x0000620000001000 */
[----:B------:R-:W-:Y:S01]  /*1b60*/  FADD.FTZ R15, -R12, -RZ ;  /* 0x800000ff0c0f7221 */ /* 0x000fe20000010100 */
[C---:B------:R-:W-:Y:S01]  /*1b70*/  IMAD R2, R3.reuse, -0x800000, R2 ;  /* 0xff80000003027824 */ /* 0x040fe200078e0202 */
[----:B0-----:R-:W-:-:S05]  /*1b80*/  IADD3 R12, PT, PT, R3, 0x7f, -R11 ;  /* 0x0000007f030c7810 */ /* 0x001fca0007ffe80b */
[----:B------:R-:W-:Y:S02]  /*1b90*/  IMAD.IADD R12, R12, 0x1, R9 ;  /* 0x000000010c0c7824 */ /* 0x000fe400078e0209 */
[----:B-1----:R-:W-:-:S04]  /*1ba0*/  FFMA R14, R13, R15, 1 ;  /* 0x3f8000000d0e7423 */ /* 0x002fc8000000000f */
[----:B------:R-:W-:-:S04]  /*1bb0*/  FFMA R16, R13, R14, R13 ;  /* 0x0000000e0d107223 */ /* 0x000fc8000000000d */
[----:B------:R-:W-:-:S04]  /*1bc0*/  FFMA R13, R2, R16, RZ ;  /* 0x00000010020d7223 */ /* 0x000fc800000000ff */
[----:B------:R-:W-:-:S04]  /*1bd0*/  FFMA R14, R15, R13, R2 ;  /* 0x0000000d0f0e7223 */ /* 0x000fc80000000002 */
[----:B------:R-:W-:-:S04]  /*1be0*/  FFMA R13, R16, R14, R13 ;  /* 0x0000000e100d7223 */ /* 0x000fc8000000000d */
[----:B------:R-:W-:-:S04]  /*1bf0*/  FFMA R14, R15, R13, R2 ;  /* 0x0000000d0f0e7223 */ /* 0x000fc80000000002 */
[----:B------:R-:W-:-:S05]  /*1c00*/  FFMA R2, R16, R14, R13 ;  /* 0x0000000e10027223 */ /* 0x000fca000000000d */
[----:B------:R-:W-:-:S04]  /*1c10*/  SHF.R.U32.HI R3, RZ, 0x17, R2 ;  /* 0x00000017ff037819 */ /* 0x000fc80000011602 */
[----:B------:R-:W-:-:S04]  /*1c20*/  LOP3.LUT R3, R3, 0xff, RZ, 0xc0, !PT ;  /* 0x000000ff03037812 */ /* 0x000fc800078ec0ff */
[----:B------:R-:W-:-:S05]  /*1c30*/  IADD3 R11, PT, PT, R3, R12, RZ ;  /* 0x0000000c030b7210 */ /* 0x000fca0007ffe0ff */
[----:B------:R-:W-:-:S05]  /*1c40*/  VIADD R3, R11, 0xffffffff ;  /* 0xffffffff0b037836 */ /* 0x000fca0000000000 */
[----:B------:R-:W-:-:S13]  /*1c50*/  ISETP.GE.U32.AND P1, PT, R3, 0xfe, PT ;  /* 0x000000fe0300780c */ /* 0x000fda0003f26070 */
[----:B------:R-:W-:Y:S05]  /*1c60*/  @!P1 BRA `(.L_x_28) ;  /* 0x0000000000809947 */ /* 0x000fea0003800000 */
[----:B------:R-:W-:-:S13]  /*1c70*/  ISETP.GT.AND P1, PT, R11, 0xfe, PT ;  /* 0x000000fe0b00780c */ /* 0x000fda0003f24270 */
[----:B------:R-:W-:Y:S05]  /*1c80*/  @P1 BRA `(.L_x_29) ;  /* 0x00000000006c1947 */ /* 0x000fea0003800000 */
[----:B------:R-:W-:-:S13]  /*1c90*/  ISETP.GE.AND P1, PT, R11, 0x1, PT ;  /* 0x000000010b00780c */ /* 0x000fda0003f26270 */
[----:B------:R-:W-:Y:S05]  /*1ca0*/  @P1 BRA `(.L_x_30) ;  /* 0x0000000000741947 */ /* 0x000fea0003800000 */
[----:B------:R-:W-:Y:S02]  /*1cb0*/  ISETP.GE.AND P1, PT, R11, -0x18, PT ;  /* 0xffffffe80b00780c */ /* 0x000fe40003f26270 */
[----:B------:R-:W-:-:S11]  /*1cc0*/  LOP3.LUT R2, R2, 0x80000000, RZ, 0xc0, !PT ;  /* 0x8000000002027812 */ /* 0x000fd600078ec0ff */
[----:B------:R-:W-:Y:S05]  /*1cd0*/  @!P1 BRA `(.L_x_30) ;  /* 0x0000000000689947 */ /* 0x000fea0003800000 */
[CCC-:B------:R-:W-:Y:S01]  /*1ce0*/  FFMA.RZ R3, R16.reuse, R14.reuse, R13.reuse ;  /* 0x0000000e10037223 */ /* 0x1c0fe2000000c00d */
[CCC-:B------:R-:W-:Y:S01]  /*1cf0*/  FFMA.RM R12, R16.reuse, R14.reuse, R13.reuse ;  /* 0x0000000e100c7223 */ /* 0x1c0fe2000000400d */
[C---:B------:R-:W-:Y:S02]  /*1d00*/  ISETP.NE.AND P3, PT, R11.reuse, RZ, PT ;  /* 0x000000ff0b00720c */ /* 0x040fe40003f65270 */
[----:B------:R-:W-:Y:S02]  /*1d10*/  ISETP.NE.AND P2, PT, R11, RZ, PT ;  /* 0x000000ff0b00720c */ /* 0x000fe40003f45270 */
[----:B------:R-:W-:Y:S01]  /*1d20*/  LOP3.LUT R9, R3, 0x7fffff, RZ, 0xc0, !PT ;  /* 0x007fffff03097812 */ /* 0x000fe200078ec0ff */
[----:B------:R-:W-:Y:S01]  /*1d30*/  FFMA.RP R3, R16, R14, R13 ;  /* 0x0000000e10037223 */ /* 0x000fe2000000800d */
[----:B------:R-:W-:Y:S01]  /*1d40*/  IADD3 R14, PT, PT, R11, 0x20, RZ ;  /* 0x000000200b0e7810 */ /* 0x000fe20007ffe0ff */
[----:B------:R-:W-:Y:S01]  /*1d50*/  IMAD.MOV R11, RZ, RZ, -R11 ;  /* 0x000000ffff0b7224 */ /* 0x000fe200078e0a0b */
[----:B------:R-:W-:-:S02]  /*1d60*/  LOP3.LUT R9, R9, 0x800000, RZ, 0xfc, !PT ;  /* 0x0080000009097812 */ /* 0x000fc400078efcff */
[----:B------:R-:W-:Y:S02]  /*1d70*/  FSETP.NEU.FTZ.AND P1, PT, R3, R12, PT ;  /* 0x0000000c0300720b */ /* 0x000fe40003f3d000 */
[----:B------:R-:W-:Y:S02]  /*1d80*/  SHF.L.U32 R14, R9, R14, RZ ;  /* 0x0000000e090e7219 */ /* 0x000fe400000006ff */
[----:B------:R-:W-:Y:S02]  /*1d90*/  SEL R12, R11, RZ, P3 ;  /* 0x000000ff0b0c7207 */ /* 0x000fe40001800000 */
[----:B------:R-:W-:Y:S02]  /*1da0*/  ISETP.NE.AND P2, PT, R14, RZ, P2 ;  /* 0x000000ff0e00720c */ /* 0x000fe40001745270 */
[----:B------:R-:W-:Y:S02]  /*1db0*/  SHF.R.U32.HI R12, RZ, R12, R9 ;  /* 0x0000000cff0c7219 */ /* 0x000fe40000011609 */
[----:B------:R-:W-:-:S02]  /*1dc0*/  PLOP3.LUT P1, PT, P1, P2, PT, 0xf8, 0x8f ;  /* 0x00000000008f781c */ /* 0x000fc40000f25f70 */
[----:B------:R-:W-:Y:S02]  /*1dd0*/  SHF.R.U32.HI R14, RZ, 0x1, R12 ;  /* 0x00000001ff0e7819 */ /* 0x000fe4000001160c */
[----:B------:R-:W-:-:S04]  /*1de0*/  SEL R3, RZ, 0x1, !P1 ;  /* 0x00000001ff037807 */ /* 0x000fc80004800000 */
[----:B------:R-:W-:-:S04]  /*1df0*/  LOP3.LUT R3, R3, 0x1, R14, 0xf8, !PT ;  /* 0x0000000103037812 */ /* 0x000fc800078ef80e */
[----:B------:R-:W-:-:S04]  /*1e00*/  LOP3.LUT R3, R3, R12, RZ, 0xc0, !PT ;  /* 0x0000000c03037212 */ /* 0x000fc800078ec0ff */
[----:B------:R-:W-:-:S04]  /*1e10*/  IADD3 R3, PT, PT, R14, R3, RZ ;  /* 0x000000030e037210 */ /* 0x000fc80007ffe0ff */
[----:B------:R-:W-:Y:S01]  /*1e20*/  LOP3.LUT R2, R3, R2, RZ, 0xfc, !PT ;  /* 0x0000000203027212 */ /* 0x000fe200078efcff */
[----:B------:R-:W-:Y:S06]  /*1e30*/  BRA `(.L_x_30) ;  /* 0x0000000000107947 */ /* 0x000fec0003800000 */
.L_x_29:
[----:B------:R-:W-:-:S04]  /*1e40*/  LOP3.LUT R2, R2, 0x80000000, RZ, 0xc0, !PT ;  /* 0x8000000002027812 */ /* 0x000fc800078ec0ff */
[----:B------:R-:W-:Y:S01]  /*1e50*/  LOP3.LUT R2, R2, 0x7f800000, RZ, 0xfc, !PT ;  /* 0x7f80000002027812 */ /* 0x000fe200078efcff */
[----:B------:R-:W-:Y:S06]  /*1e60*/  BRA `(.L_x_30) ;  /* 0x0000000000047947 */ /* 0x000fec0003800000 */
.L_x_28:
[----:B------:R-:W-:-:S07]  /*1e70*/  IMAD R2, R12, 0x800000, R2 ;  /* 0x008000000c027824 */ /* 0x000fce00078e0202 */
.L_x_30:
[----:B------:R-:W-:Y:S05]  /*1e80*/  BSYNC.RECONVERGENT B2 ;  /* 0x0000000000027941 */ /* 0x000fea0003800200 */
.L_x_27:
[----:B------:R-:W-:Y:S05]  /*1e90*/  BRA `(.L_x_31) ;  /* 0x0000000000207947 */ /* 0x000fea0003800000 */
.L_x_26:
[----:B------:R-:W-:-:S04]  /*1ea0*/  LOP3.LUT R2, R3, 0x80000000, R2, 0x48, !PT ;  /* 0x8000000003027812 */ /* 0x000fc800078e4802 */
[----:B------:R-:W-:Y:S01]  /*1eb0*/  LOP3.LUT R2, R2, 0x7f800000, RZ, 0xfc, !PT ;  /* 0x7f80000002027812 */ /* 0x000fe200078efcff */
[----:B------:R-:W-:Y:S06]  /*1ec0*/  BRA `(.L_x_31) ;  /* 0x0000000000147947 */ /* 0x000fec0003800000 */
.L_x_25:
[----:B------:R-:W-:Y:S01]  /*1ed0*/  LOP3.LUT R2, R3, 0x80000000, R2, 0x48, !PT ;  /* 0x8000000003027812 */ /* 0x000fe200078e4802 */
[----:B------:R-:W-:Y:S06]  /*1ee0*/  BRA `(.L_x_31) ;  /* 0x00000000000c7947 */ /* 0x000fec0003800000 */
.L_x_24:
[----:B------:R-:W0:Y:S01]  /*1ef0*/  MUFU.RSQ R2, -QNAN ;  /* 0xffc0000000027908 */ /* 0x000e220000001400 */
[----:B------:R-:W-:Y:S05]  /*1f00*/  BRA `(.L_x_31) ;  /* 0x0000000000047947 */ /* 0x000fea0003800000 */
.L_x_23:
[----:B------:R-:W-:-:S07]  /*1f10*/  FADD.FTZ R2, R2, R3 ;  /* 0x0000000302027221 */ /* 0x000fce0000010000 */
.L_x_31:
[----:B------:R-:W-:Y:S05]  /*1f20*/  BSYNC.RECONVERGENT B1 ;  /* 0x0000000000017941 */ /* 0x000fea0003800200 */
.L_x_21:
[----:B------:R-:W-:-:S04]  /*1f30*/  HFMA2 R11, -RZ, RZ, 0, 0 ;  /* 0x00000000ff0b7431 */ /* 0x000fc800000001ff */
[----:B0-----:R-:W-:Y:S05]  /*1f40*/  RET.REL.NODEC R10 `(adamw_bn) ;  /* 0xffffffe00a2c7950 */ /* 0x001fea0003c3ffff */
.L_x_32:
        /* <DEDUP_REMOVED lines=11> */
.L_x_128:


//--------------------- .text.adam_bn             --------------------------
	.section	.text.adam_bn,"ax",@progbits
	.align	128
        .global         adam_bn
        .type           adam_bn,@function
        .size           adam_bn,(.L_x_131 - adam_bn)
        .other          adam_bn,@"STO_CUDA_ENTRY STV_DEFAULT"
adam_bn:
.text.adam_bn:
        /* <DEDUP_REMOVED lines=114> */
.L_x_34:
[----:B------:R-:W-:Y:S02]  /*0720*/  FSETP.NEU.AND P1, PT, |R5|, +INF , PT ;  /* 0x7f8000000500780b */ /* 0x000fe40003f2d200 */
[----:B------:R-:W-:-:S13]  /*0730*/  FSETP.EQ.AND P2, PT, R4, -1, PT ;  /* 0xbf8000000400780b */ /* 0x000fda0003f42000 */
[----:B------:R-:W-:Y:S05]  /*0740*/  @!P1 BRA P2, `(.L_x_33) ;  /* 0x0000000000109947 */ /* 0x000fea0001000000 */
[----:B------:R-:W-:Y:S01]  /*0750*/  FSETP.GEU.AND P1, PT, R4, RZ, PT ;  /* 0x000000ff0400720b */ /* 0x000fe20003f2e000 */
[----:B------:R-:W-:-:S12]  /*0760*/  IMAD.MOV.U32 R3, RZ, RZ, R9 ;  /* 0x000000ffff037224 */ /* 0x000fd800078e0009 */
[----:B------:R-:W-:-:S04]  /*0770*/  @!P1 FSETP.NEU.AND P2, PT, |R7|, 1, PT ;  /* 0x3f8000000700980b */ /* 0x000fc80003f4d200 */
[----:B------:R-:W-:-:S09]  /*0780*/  @!P1 FSEL R3, R9, -R9, P2 ;  /* 0x8000000909039208 */ /* 0x000fd20001000000 */
.L_x_33:
        /* <DEDUP_REMOVED lines=13> */
[----:B------:R-:W-:Y:S05]  /*0860*/  CALL.REL.NOINC `($__internal_5_$__cuda_sm3x_div_rn_noftz_f32_slowpath) ;  /* 0x0000001000207944 */ /* 0x000fea0003c00000 */
[----:B------:R-:W-:-:S07]  /*0870*/  IMAD.MOV.U32 R4, RZ, RZ, R2 ;  /* 0x000000ffff047224 */ /* 0x000fce00078e0002 */
.L_x_36:
[----:B------:R-:W-:Y:S05]  /*0880*/  BSYNC.RECONVERGENT B0 ;  /* 0x0000000000007941 */ /* 0x000fea0003800200 */
.L_x_35:
        /* <DEDUP_REMOVED lines=75> */
.L_x_38:
[----:B------:R-:W-:Y:S02]  /*0d40*/  FSETP.NEU.AND P0, PT, |R5|, +INF , PT ;  /* 0x7f8000000500780b */ /* 0x000fe40003f0d200 */
[----:B------:R-:W-:-:S13]  /*0d50*/  FSETP.EQ.AND P1, PT, R2, -1, PT ;  /* 0xbf8000000200780b */ /* 0x000fda0003f22000 */
[----:B------:R-:W-:Y:S05]  /*0d60*/  @!P0 BRA P1, `(.L_x_37) ;  /* 0x0000000000108947 */ /* 0x000fea0000800000 */
[----:B------:R-:W-:Y:S02]  /*0d70*/  FSETP.GEU.AND P0, PT, R2, RZ, PT ;  /* 0x000000ff0200720b */ /* 0x000fe40003f0e000 */
[----:B------:R-:W-:-:S11]  /*0d80*/  MOV R8, R9 ;  /* 0x0000000900087202 */ /* 0x000fd60000000f00 */
[----:B------:R-:W-:-:S04]  /*0d90*/  @!P0 FSETP.NEU.AND P1, PT, |R7|, 1, PT ;  /* 0x3f8000000700880b */ /* 0x000fc80003f2d200 */
[----:B------:R-:W-:-:S09]  /*0da0*/  @!P0 FSEL R8, R9, -R9, P1 ;  /* 0x8000000909088208 */ /* 0x000fd20000800000 */
.L_x_37:
        /* <DEDUP_REMOVED lines=13> */
[----:B------:R-:W-:Y:S05]  /*0e80*/  CALL.REL.NOINC `($__internal_5_$__cuda_sm3x_div_rn_noftz_f32_slowpath) ;  /* 0x0000000800987944 */ /* 0x000fea0003c00000 */
[----:B------:R-:W-:-:S07]  /*0e90*/  MOV R8, R2 ;  /* 0x0000000200087202 */ /* 0x000fce0000000f00 */
.L_x_40:
[----:B------:R-:W-:Y:S05]  /*0ea0*/  BSYNC.RECONVERGENT B0 ;  /* 0x0000000000007941 */ /* 0x000fea0003800200 */
.L_x_39:
        /* <DEDUP_REMOVED lines=14> */
[----:B--2---:R-:W-:Y:S05]  /*0f90*/  CALL.REL.NOINC `($__internal_4_$__cuda_sm20_sqrt_rn_f32_slowpath) ;  /* 0x0000000400f87944 */ /* 0x004fea0003c00000 */
[----:B------:R-:W-:Y:S05]  /*0fa0*/  BRA `(.L_x_43) ;  /* 0x0000000000107947 */ /* 0x000fea0003800000 */
.L_x_42:
[C---:B------:R-:W-:Y:S01]  /*0fb0*/  FMUL.FTZ R3, R9.reuse, R8 ;  /* 0x0000000809037220 */ /* 0x040fe20000410000 */
[----:B------:R-:W-:-:S03]  /*0fc0*/  FMUL.FTZ R2, R9, 0.5 ;  /* 0x3f00000009027820 */ /* 0x000fc60000410000 */
[----:B------:R-:W-:-:S04]  /*0fd0*/  FFMA R0, -R3, R3, R8 ;  /* 0x0000000303007223 */ /* 0x000fc80000000108 */
[----:B------:R-:W-:-:S07]  /*0fe0*/  FFMA R0, R0, R2, R3 ;  /* 0x0000000200007223 */ /* 0x000fce0000000003 */
.L_x_43:
[----:B------:R-:W-:Y:S05]  /*0ff0*/  BSYNC.RECONVERGENT B0 ;  /* 0x0000000000007941 */ /* 0x000fea0003800200 */
.L_x_41:
        /* <DEDUP_REMOVED lines=20> */
[----:B--2---:R-:W-:Y:S05]  /*1140*/  CALL.REL.NOINC `($__internal_3_$__cuda_sm20_div_rn_f64_full) ;  /* 0x00000000001c7944 */ /* 0x004fea0003c00000 */
[----:B------:R-:W-:Y:S01]  /*1150*/  IMAD.MOV.U32 R2, RZ, RZ, R14 ;  /* 0x000000ffff027224 */ /* 0x000fe200078e000e */
[----:B------:R-:W-:-:S07]  /*1160*/  MOV R3, R15 ;  /* 0x0000000f00037202 */ /* 0x000fce0000000f00 */
.L_x_45:
[----:B------:R-:W-:Y:S05]  /*1170*/  BSYNC.RECONVERGENT B0 ;  /* 0x0000000000007941 */ /* 0x000fea0003800200 */
.L_x_44:
[----:B--2---:R-:W-:-:S10]  /*1180*/  DADD R4, R4, -R2 ;  /* 0x0000000004047229 */ /* 0x004fd40000000802 */
[----:B------:R-:W0:Y:S02]  /*1190*/  F2F.F32.F64 R5, R4 ;  /* 0x0000000400057310 */ /* 0x000e240000301000 */
[----:B0-----:R-:W-:Y:S01]  /*11a0*/  STG.E desc[UR4][R6.64], R5 ;  /* 0x0000000506007986 */ /* 0x001fe2000c101904 */
[----:B------:R-:W-:Y:S05]  /*11b0*/  EXIT ;  /* 0x000000000000794d */ /* 0x000fea0003800000 */
        .weak           $__internal_3_$__cuda_sm20_div_rn_f64_full
        .type           $__internal_3_$__cuda_sm20_div_rn_f64_full,@function
        .size           $__internal_3_$__cuda_sm20_div_rn_f64_full,($__internal_4_$__cuda_sm20_sqrt_rn_f32_slowpath - $__internal_3_$__cuda_sm20_div_rn_f64_full)
$__internal_3_$__cuda_sm20_div_rn_f64_full:
        /* <DEDUP_REMOVED lines=67> */
.L_x_47:
        /* <DEDUP_REMOVED lines=16> */
.L_x_50:
[----:B------:R-:W-:Y:S01]  /*16f0*/  LOP3.LUT R15, R9, 0x80000, RZ, 0xfc, !PT ;  /* 0x00080000090f7812 */ /* 0x000fe200078efcff */
[----:B------:R-:W-:Y:S01]  /*1700*/  IMAD.MOV.U32 R14, RZ, RZ, R8 ;  /* 0x000000ffff0e7224 */ /* 0x000fe200078e0008 */
[----:B------:R-:W-:Y:S06]  /*1710*/  BRA `(.L_x_48) ;  /* 0x0000000000087947 */ /* 0x000fec0003800000 */
.L_x_49:
[----:B------:R-:W-:Y:S02]  /*1720*/  LOP3.LUT R15, R11, 0x80000, RZ, 0xfc, !PT ;  /* 0x000800000b0f7812 */ /* 0x000fe400078efcff */
[----:B------:R-:W-:-:S07]  /*1730*/  MOV R14, R10 ;  /* 0x0000000a000e7202 */ /* 0x000fce0000000f00 */
.L_x_48:
[----:B------:R-:W-:Y:S05]  /*1740*/  BSYNC.RECONVERGENT B1 ;  /* 0x0000000000017941 */ /* 0x000fea0003800200 */
.L_x_46:
[----:B------:R-:W-:Y:S02]  /*1750*/  HFMA2 R3, -RZ, RZ, 0, 0 ;  /* 0x00000000ff037431 */ /* 0x000fe400000001ff */
[----:B------:R-:W-:-:S04]  /*1760*/  IMAD.MOV.U32 R2, RZ, RZ, R0 ;  /* 0x000000ffff027224 */ /* 0x000fc800078e0000 */
[----:B------:R-:W-:Y:S05]  /*1770*/  RET.REL.NODEC R2 `(adam_bn) ;  /* 0xffffffe802207950 */ /* 0x000fea0003c3ffff */
        .weak           $__internal_4_$__cuda_sm20_sqrt_rn_f32_slowpath
        .type           $__internal_4_$__cuda_sm20_sqrt_rn_f32_slowpath,@function
        .size           $__internal_4_$__cuda_sm20_sqrt_rn_f32_slowpath,($__internal_5_$__cuda_sm3x_div_rn_noftz_f32_slowpath - $__internal_4_$__cuda_sm20_sqrt_rn_f32_slowpath)
$__internal_4_$__cuda_sm20_sqrt_rn_f32_slowpath:
        /* <DEDUP_REMOVED lines=19> */
.L_x_51:
[----:B------:R-:W-:Y:S01]  /*18b0*/  HFMA2 R3, -RZ, RZ, 0, 0 ;  /* 0x00000000ff037431 */ /* 0x000fe200000001ff */
[----:B------:R-:W-:Y:S01]  /*18c0*/  MOV R0, R2 ;  /* 0x0000000200007202 */ /* 0x000fe20000000f00 */
[----:B------:R-:W-:-:S04]  /*18d0*/  IMAD.MOV.U32 R2, RZ, RZ, R13 ;  /* 0x000000ffff027224 */ /* 0x000fc800078e000d */
[----:B------:R-:W-:Y:S05]  /*18e0*/  RET.REL.NODEC R2 `(adam_bn) ;  /* 0xffffffe402c47950 */ /* 0x000fea0003c3ffff */
        .weak           $__internal_5_$__cuda_sm3x_div_rn_noftz_f32_slowpath
        .type           $__internal_5_$__cuda_sm3x_div_rn_noftz_f32_slowpath,@function
        .size           $__internal_5_$__cuda_sm3x_div_rn_noftz_f32_slowpath,(.L_x_131 - $__internal_5_$__cuda_sm3x_div_rn_noftz_f32_slowpath)
$__internal_5_$__cuda_sm3x_div_rn_noftz_f32_slowpath:
        /* <DEDUP_REMOVED lines=34> */
.L_x_53:
        /* <DEDUP_REMOVED lines=51> */
.L_x_60:
[----:B------:R-:W-:-:S04]  /*1e40*/  LOP3.LUT R2, R2, 0x80000000, RZ, 0xc0, !PT ;  /* 0x8000000002027812 */ /* 0x000fc800078ec0ff */
[----:B------:R-:W-:Y:S01]  /*1e50*/  LOP3.LUT R2, R2, 0x7f800000, RZ, 0xfc, !PT ;  /* 0x7f80000002027812 */ /* 0x000fe200078efcff */
[----:B------:R-:W-:Y:S06]  /*1e60*/  BRA `(.L_x_61) ;  /* 0x0000000000047947 */ /* 0x000fec0003800000 */
.L_x_59:
[----:B------:R-:W-:-:S07]  /*1e70*/  IMAD R2, R12, 0x800000, R2 ;  /* 0x008000000c027824 */ /* 0x000fce00078e0202 */
.L_x_61:
[----:B------:R-:W-:Y:S05]  /*1e80*/  BSYNC.RECONVERGENT B2 ;  /* 0x0000000000027941 */ /* 0x000fea0003800200 */
.L_x_58:
[----:B------:R-:W-:Y:S05]  /*1e90*/  BRA `(.L_x_62) ;  /* 0x0000000000207947 */ /* 0x000fea0003800000 */
.L_x_57:
[----:B------:R-:W-:-:S04]  /*1ea0*/  LOP3.LUT R2, R3, 0x80000000, R2, 0x48, !PT ;  /* 0x8000000003027812 */ /* 0x000fc800078e4802 */
[----:B------:R-:W-:Y:S01]  /*1eb0*/  LOP3.LUT R2, R2, 0x7f800000, RZ, 0xfc, !PT ;  /* 0x7f80000002027812 */ /* 0x000fe200078efcff */
[----:B------:R-:W-:Y:S06]  /*1ec0*/  BRA `(.L_x_62) ;  /* 0x0000000000147947 */ /* 0x000fec0003800000 */
.L_x_56:
[----:B------:R-:W-:Y:S01]  /*1ed0*/  LOP3.LUT R2, R3, 0x80000000, R2, 0x48, !PT ;  /* 0x8000000003027812 */ /* 0x000fe200078e4802 */
[----:B------:R-:W-:Y:S06]  /*1ee0*/  BRA `(.L_x_62) ;  /* 0x00000000000c7947 */ /* 0x000fec0003800000 */
.L_x_55:
[----:B------:R-:W0:Y:S01]  /*1ef0*/  MUFU.RSQ R2, -QNAN ;  /* 0xffc0000000027908 */ /* 0x000e220000001400 */
[----:B------:R-:W-:Y:S05]  /*1f00*/  BRA `(.L_x_62) ;  /* 0x0000000000047947 */ /* 0x000fea0003800000 */
.L_x_54:
[----:B------:R-:W-:-:S07]  /*1f10*/  FADD.FTZ R2, R2, R3 ;  /* 0x0000000302027221 */ /* 0x000fce0000010000 */
.L_x_62:
[----:B------:R-:W-:Y:S05]  /*1f20*/  BSYNC.RECONVERGENT B1 ;  /* 0x0000000000017941 */ /* 0x000fea0003800200 */
.L_x_52:
[----:B------:R-:W-:-:S04]  /*1f30*/  HFMA2 R11, -RZ, RZ, 0, 0 ;  /* 0x00000000ff0b7431 */ /* 0x000fc800000001ff */
[----:B0-----:R-:W-:Y:S05]  /*1f40*/  RET.REL.NODEC R10 `(adam_bn) ;  /* 0xffffffe00a2c7950 */ /* 0x001fea0003c3ffff */
.L_x_63:
        /* <DEDUP_REMOVED lines=11> */
.L_x_131:


//--------------------- .text.adamw               --------------------------
	.section	.text.adamw,"ax",@progbits
	.align	128
        .global         adamw
        .type           adamw,@function
        .size           adamw,(.L_x_134 - adamw)
        .other          adamw,@"STO_CUDA_ENTRY STV_DEFAULT"
adamw:
.text.adamw:
        /* <DEDUP_REMOVED lines=18> */
[----:B--2---:R-:W-:-:S06]  /*0120*/  IMAD.WIDE R10, R3, 0x4, R10 ;  /* 0x00000004030a7825 */ /* 0x004fcc00078e020a */
[----:B------:R-:W1:Y:S01]  /*0130*/  LDC.64 R12, c[0x0][0x398] ;  /* 0x0000e600ff0c7b82 */ /* 0x000e620000000a00 */
[----:B------:R-:W2:Y:S01]  /*0140*/  LDG.E R10, desc[UR4][R10.64] ;  /* 0x000000040a0a7981 */ /* 0x000ea2000c1e1900 */
[----:B---3--:R-:W-:Y:S01]  /*0150*/  FADD R0, -R6, 1 ;  /* 0x3f80000006007421 */ /* 0x008fe20000000100 */
[----:B0-----:R-:W-:-:S04]  /*0160*/  IMAD.WIDE R4, R3, 0x4, R4 ;  /* 0x0000000403047825 */ /* 0x001fc800078e0204 */
[----:B-1----:R-:W-:Y:S02]  /*0170*/  IMAD.WIDE R12, R3, 0x4, R12 ;  /* 0x00000004030c7825 */ /* 0x002fe400078e020c */
[----:B------:R-:W3:Y:S02]  /*0180*/  LDG.E R3, desc[UR4][R4.64] ;  /* 0x0000000404037981 */ /* 0x000ee4000c1e1900 */
[----:B----4-:R-:W-:-:S04]  /*0190*/  FMUL R15, R15, R6 ;  /* 0x000000060f0f7220 */ /* 0x010fc80000400000 */
[----:B--2---:R-:W-:-:S05]  /*01a0*/  FFMA R15, R10, R0, R15 ;  /* 0x000000000a0f7223 */ /* 0x004fca000000000f */
[----:B------:R-:W-:Y:S04]  /*01b0*/  STG.E desc[UR4][R8.64], R15 ;  /* 0x0000000f08007986 */ /* 0x000fe8000c101904 */
[----:B------:R-:W2:Y:S01]  /*01c0*/  LDG.E R0, desc[UR4][R12.64] ;  /* 0x000000040c007981 */ /* 0x000ea2000c1e1900 */
[----:B------:R-:W-:-:S04]  /*01d0*/  FADD R11, -R7, 1 ;  /* 0x3f800000070b7421 */ /* 0x000fc80000000100 */
[----:B------:R-:W-:Y:S01]  /*01e0*/  FMUL R11, R10, R11 ;  /* 0x0000000b0a0b7220 */ /* 0x000fe20000400000 */
[----:B------:R-:W-:Y:S01]  /*01f0*/  FSETP.GEU.AND P0, PT, |R6|, 1.175494350822287508e-38, PT ;  /* 0x008000000600780b */ /* 0x000fe20003f0e200 */
[----:B------:R-:W-:Y:S02]  /*0200*/  HFMA2 R16, -RZ, RZ, 0.771484375, 0.21533203125 ;  /* 0x3a2c32e4ff107431 */ /* 0x000fe400000001ff */
[----:B--2---:R-:W-:-:S04]  /*0210*/  FMUL R7, R0, R7 ;  /* 0x0000000700077220 */ /* 0x004fc80000400000 */
[----:B------:R-:W-:Y:S01]  /*0220*/  FFMA R0, R10, R11, R7 ;  /* 0x0000000b0a007223 */ /* 0x000fe20000000007 */
[----:B------:R-:W-:-:S05]  /*0230*/  FMUL R7, |R6|, 16777216 ;  /* 0x4b80000006077820 */ /* 0x000fca0000400200 */
[----:B------:R-:W-:-:S05]  /*0240*/  FSEL R7, R7, |R6|, !P0 ;  /* 0x4000000607077208 */ /* 0x000fca0004000000 */
[----:B------:R-:W-:-:S05]  /*0250*/  VIADD R10, R7, 0xc0cafb0d ;  /* 0xc0cafb0d070a7836 */ /* 0x000fca0000000000 */
[----:B------:R-:W-:-:S05]  /*0260*/  LOP3.LUT R10, R10, 0xff800000, RZ, 0xc0, !PT ;  /* 0xff8000000a0a7812 */ /* 0x000fca00078ec0ff */
[----:B------:R-:W-:-:S04]  /*0270*/  IMAD.IADD R7, R7, 0x1, -R10 ;  /* 0x0000000107077824 */ /* 0x000fc800078e0a0a */
[----:B------:R-:W-:-:S06]  /*0280*/  FADD R11, R7, 1 ;  /* 0x3f800000070b7421 */ /* 0x000fcc0000000000 */
[----:B------:R-:W0:Y:S01]  /*0290*/  MUFU.RCP R11, R11 ;  /* 0x0000000b000b7308 */ /* 0x000e220000001000 */
[----:B------:R-:W-:Y:S01]  /*02a0*/  FADD R14, R7, -1 ;  /* 0xbf800000070e7421 */ /* 0x000fe20000000000 */
[----:B------:R1:W-:Y:S04]  /*02b0*/  STG.E desc[UR4][R12.64], R0 ;  /* 0x000000000c007986 */ /* 0x0003e8000c101904 */
[----:B------:R2:W5:Y:S01]  /*02c0*/  LDG.E R2, desc[UR4][R8.64] ;  /* 0x0000000408027981 */ /* 0x000562000c1e1900 */
[----:B-1----:R-:W-:Y:S01]  /*02d0*/  FADD R12, R14, R14 ;  /* 0x0000000e0e0c7221 */ /* 0x002fe20000000000 */
[----:B--2---:R-:W-:-:S03]  /*02e0*/  FSEL R8, RZ, -24, P0 ;  /* 0xc1c00000ff087808 */ /* 0x004fc60000000000 */
[----:B0-----:R-:W-:Y:S01]  /*02f0*/  FMUL R7, R11, R12 ;  /* 0x0000000c0b077220 */ /* 0x001fe20000400000 */
[----:B------:R-:W-:-:S03]  /*0300*/  I2FP.F32.S32 R9, R10 ;  /* 0x0000000a00097245 */ /* 0x000fc60000201400 */
[----:B------:R-:W-:Y:S02]  /*0310*/  FADD R12, R14, -R7 ;  /* 0x800000070e0c7221 */ /* 0x000fe40000000000 */
[----:B------:R-:W-:Y:S01]  /*0320*/  FFMA R10, R9, 1.1920928955078125e-07, R8 ;  /* 0x34000000090a7823 */ /* 0x000fe20000000008 */
[CC--:B------:R-:W-:Y:S01]  /*0330*/  FMUL R9, R7.reuse, R7.reuse ;  /* 0x0000000707097220 */ /* 0x0c0fe20000400000 */
[----:B------:R-:W-:Y:S02]  /*0340*/  FADD R13, R12, R12 ;  /* 0x0000000c0c0d7221 */ /* 0x000fe40000000000 */
[----:B------:R-:W-:Y:S01]  /*0350*/  FFMA R8, R7, 1.4426950216293334961, R10 ;  /* 0x3fb8aa3b07087823 */ /* 0x000fe2000000000a */
[C---:B------:R-:W-:Y:S01]  /*0360*/  FFMA R12, R9.reuse, R16, 0.0032181653659790754318 ;  /* 0x3b52e7db090c7423 */ /* 0x040fe20000000010 */
[----:B------:R-:W-:Y:S02]  /*0370*/  FFMA R14, R14, -R7, R13 ;  /* 0x800000070e0e7223 */ /* 0x000fe4000000000d */
[----:B------:R-:W0:Y:S01]  /*0380*/  LDC R13, c[0x0][0x3b8] ;  /* 0x0000ee00ff0d7b82 */ /* 0x000e220000000800 */
[----:B------:R-:W-:Y:S01]  /*0390*/  FADD R10, R10, -R8 ;  /* 0x800000080a0a7221 */ /* 0x000fe20000000000 */
[----:B------:R-:W-:Y:S01]  /*03a0*/  FFMA R12, R9, R12, 0.018033718690276145935 ;  /* 0x3c93bb73090c7423 */ /* 0x000fe2000000000c */
[----:B------:R-:W-:-:S02]  /*03b0*/  FMUL R14, R11, R14 ;  /* 0x0000000e0b0e7220 */ /* 0x000fc40000400000 */
[----:B------:R-:W-:Y:S01]  /*03c0*/  FFMA R11, R7, 1.4426950216293334961, R10 ;  /* 0x3fb8aa3b070b7823 */ /* 0x000fe2000000000a */
        /* <DEDUP_REMOVED lines=11> */
[----:B------:R-:W-:Y:S01]  /*0480*/  FADD R8, -R8, R11 ;  /* 0x0000000b08087221 */ /* 0x000fe20000000100 */
[----:B------:R-:W-:-:S03]  /*0490*/  FFMA R11, R7, R11, -R10 ;  /* 0x0000000b070b7223 */ /* 0x000fc6000000080a */
[----:B------:R-:W-:-:S04]  /*04a0*/  FADD R8, R9, -R8 ;  /* 0x8000000809087221 */ /* 0x000fc80000000000 */
[----:B------:R-:W-:Y:S01]  /*04b0*/  FFMA R8, R7, R8, R11 ;  /* 0x0000000807087223 */ /* 0x000fe2000000000b */
[----:B------:R-:W-:Y:S02]  /*04c0*/  IMAD.MOV.U32 R11, RZ, RZ, 0x391fcb8e ;  /* 0x391fcb8eff0b7424 */ /* 0x000fe400078e00ff */
[----:B0-----:R-:W-:-:S04]  /*04d0*/  FADD R9, R10, -R15 ;  /* 0x8000000f0a097221 */ /* 0x001fc80000000000 */
[----:B------:R-:W-:-:S04]  /*04e0*/  FADD R12, R8, R9 ;  /* 0x00000009080c7221 */ /* 0x000fc80000000000 */
[----:B------:R-:W-:-:S04]  /*04f0*/  FFMA R9, R12, R11, 0.0013391353422775864601 ;  /* 0x3aaf85ed0c097423 */ /* 0x000fc8000000000b */
[C---:B------:R-:W-:Y:S02]  /*0500*/  FFMA R11, R12.reuse, R9, 0.0096188392490148544312 ;  /* 0x3c1d98560c0b7423 */ /* 0x040fe40000000009 */
[----:B------:R-:W0:Y:S02]  /*0510*/  LDC.64 R8, c[0x0][0x3a8] ;  /* 0x0000ea00ff087b82 */ /* 0x000e240000000a00 */
[----:B------:R-:W-:Y:S01]  /*0520*/  FFMA R17, R12, R11, 0.055503588169813156128 ;  /* 0x3d6357bb0c117423 */ /* 0x000fe2000000000b */
[----:B------:R-:W-:Y:S01]  /*0530*/  FMUL R11, R7, 0.5 ;  /* 0x3f000000070b7820 */ /* 0x000fe20000400000 */
[----:B------:R-:W-:Y:S01]  /*0540*/  FSETP.GT.AND P0, PT, R15, RZ, PT ;  /* 0x000000ff0f00720b */ /* 0x000fe20003f04000 */
[----:B------:R-:W1:Y:S03]  /*0550*/  F2I.NTZ R14, R10 ;  /* 0x0000000a000e7305 */ /* 0x000e660000203100 */
[----:B------:R-:W-:-:S02]  /*0560*/  SEL R15, RZ, 0x83000000, P0 ;  /* 0x83000000ff0f7807 */ /* 0x000fc40000000000 */
[----:B------:R-:W-:Y:S01]  /*0570*/  ISETP.NE.AND P0, PT, R13, RZ, PT ;  /* 0x000000ff0d00720c */ /* 0x000fe20003f05270 */
[----:B------:R-:W-:Y:S02]  /*0580*/  FFMA R17, R12, R17, 0.24022644758224487305 ;  /* 0x3e75fdec0c117423 */ /* 0x000fe40000000011 */
[----:B------:R-:W2:Y:S01]  /*0590*/  FRND.TRUNC R11, R11 ;  /* 0x0000000b000b7307 */ /* 0x000ea2000020d000 */
[----:B------:R-:W-:Y:S01]  /*05a0*/  FSETP.EQ.OR P2, PT, R6, 1, !P0 ;  /* 0x3f8000000600780b */ /* 0x000fe20004742400 */
[----:B------:R-:W-:Y:S01]  /*05b0*/  FFMA R17, R12, R17, 0.69314718246459960938 ;  /* 0x3f3172180c117423 */ /* 0x000fe20000000011 */
[----:B------:R-:W-:Y:S01]  /*05c0*/  FSETP.GT.AND P1, PT, |R10|, 152, PT ;  /* 0x431800000a00780b */ /* 0x000fe20003f24200 */
[----:B------:R-:W-:Y:S02]  /*05d0*/  VIADD R16, R15, 0x7f000000 ;  /* 0x7f0000000f107836 */ /* 0x000fe40000000000 */
[----:B------:R-:W-:Y:S01]  /*05e0*/  FFMA R17, R12, R17, 1 ;  /* 0x3f8000000c117423 */ /* 0x000fe20000000011 */
[----:B-1----:R-:W-:-:S02]  /*05f0*/  LEA R15, R14, -R15, 0x17 ;  /* 0x8000000f0e0f7211 */ /* 0x002fc400078eb8ff */
[----:B------:R-:W-:Y:S01]  /*0600*/  FSETP.GEU.AND P3, PT, R10, RZ, PT ;  /* 0x000000ff0a00720b */ /* 0x000fe20003f6e000 */
[----:B------:R-:W-:Y:S01]  /*0610*/  FMUL R16, R17, R16 ;  /* 0x0000001011107220 */ /* 0x000fe20000400000 */
[----:B0-----:R-:W-:Y:S01]  /*0620*/  FMUL R8, R8, R9 ;  /* 0x0000000908087220 */ /* 0x001fe20000400000 */
[----:B--2---:R-:W-:Y:S02]  /*0630*/  FADD R10, R11, R11 ;  /* 0x0000000b0b0a7221 */ /* 0x004fe40000000000 */
[----:B------:R-:W-:Y:S01]  /*0640*/  FMUL R15, R16, R15 ;  /* 0x0000000f100f7220 */ /* 0x000fe20000400000 */
[----:B---3--:R-:W-:Y:S01]  /*0650*/  FFMA R8, R3, -R8, R3 ;  /* 0x8000000803087223 */ /* 0x008fe20000000003 */
[----:B------:R-:W-:Y:S02]  /*0660*/  IMAD.MOV.U32 R3, RZ, RZ, 0x3f800000 ;  /* 0x3f800000ff037424 */ /* 0x000fe400078e00ff */
[----:B------:R-:W-:Y:S01]  /*0670*/  FADD R9, R7, -R10 ;  /* 0x8000000a07097221 */ /* 0x000fe20000000000 */
        /* <DEDUP_REMOVED lines=15> */
.L_x_65:
[----:B------:R-:W-:Y:S02]  /*0770*/  FSETP.NEU.AND P1, PT, |R7|, +INF , PT ;  /* 0x7f8000000700780b */ /* 0x000fe40003f2d200 */
[----:B------:R-:W-:-:S13]  /*0780*/  FSETP.EQ.AND P2, PT, R6, -1, PT ;  /* 0xbf8000000600780b */ /* 0x000fda0003f42000 */
[----:B------:R-:W-:Y:S05]  /*0790*/  @!P1 BRA P2, `(.L_x_64) ;  /* 0x0000000000109947 */ /* 0x000fea0001000000 */
[----:B------:R-:W-:Y:S01]  /*07a0*/  FSETP.GEU.AND P1, PT, R6, RZ, PT ;  /* 0x000000ff0600720b */ /* 0x000fe20003f2e000 */
[----:B------:R-:W-:-:S12]  /*07b0*/  IMAD.MOV.U32 R3, RZ, RZ, R15 ;  /* 0x000000ffff037224 */ /* 0x000fd800078e000f */
[----:B------:R-:W-:-:S04]  /*07c0*/  @!P1 FSETP.NEU.AND P2, PT, |R9|, 1, PT ;  /* 0x3f8000000900980b */ /* 0x000fc80003f4d200 */
[----:B------:R-:W-:-:S09]  /*07d0*/  @!P1 FSEL R3, R15, -R15, P2 ;  /* 0x8000000f0f039208 */ /* 0x000fd20001000000 */
.L_x_64:
[----:B------:R-:W-:Y:S01]  /*07e0*/  FADD R13, -R3, 1 ;  /* 0x3f800000030d7421 */ /* 0x000fe20000000100 */
[----:B------:R-:W-:Y:S03]  /*07f0*/  BSSY.RECONVERGENT B0, `(.L_x_66) ;  /* 0x000000e000007945 */ /* 0x000fe60003800200 */
[----:B------:R-:W0:Y:S08]  /*0800*/  MUFU.RCP R3, R13 ;  /* 0x0000000d00037308 */ /* 0x000e300000001000 */
[----:B-----5:R-:W1:Y:S01]  /*0810*/  FCHK P1, R2, R13 ;  /* 0x0000000d02007302 */ /* 0x020e620000020000 */
[----:B0-----:R-:W-:-:S04]  /*0820*/  FFMA R6, -R13, R3, 1 ;  /* 0x3f8000000d067423 */ /* 0x001fc80000000103 */
[----:B------:R-:W-:Y:S01]  /*0830*/  FFMA R3, R3, R6, R3 ;  /* 0x0000000603037223 */ /* 0x000fe20000000003 */
[----:B------:R-:W-:-:S03]  /*0840*/  MOV R6, 0x3f800000 ;  /* 0x3f80000000067802 */ /* 0x000fc60000000f00 */
[----:B------:R-:W-:-:S04]  /*0850*/  FFMA R10, R2, R3, RZ ;  /* 0x00000003020a7223 */ /* 0x000fc800000000ff */
[----:B------:R-:W-:-:S04]  /*0860*/  FFMA R11, -R13, R10, R2 ;  /* 0x0000000a0d0b7223 */ /* 0x000fc80000000102 */
[----:B------:R-:W-:Y:S01]  /*0870*/  FFMA R10, R3, R11, R10 ;  /* 0x0000000b030a7223 */ /* 0x000fe2000000000a */
[----:B-1----:R-:W-:Y:S06]  /*0880*/  @!P1 BRA `(.L_x_67) ;  /* 0x0000000000109947 */ /* 0x002fec0003800000 */
[----:B------:R-:W-:Y:S01]  /*0890*/  IMAD.MOV.U32 R3, RZ, RZ, R13 ;  /* 0x000000ffff037224 */ /* 0x000fe200078e000d */
[----:B------:R-:W-:-:S07]  /*08a0*/  MOV R12, 0x8c0 ;  /* 0x000008c0000c7802 */ /* 0x000fce0000000f00 */
[----:B------:R-:W-:Y:S05]  /*08b0*/  CALL.REL.NOINC `($__internal_8_$__cuda_sm3x_div_rn_noftz_f32_slowpath) ;  /* 0x0000001000107944 */ /* 0x000fea0003c00000 */
[----:B------:R-:W-:-:S07]  /*08c0*/  IMAD.MOV.U32 R10, RZ, RZ, R2 ;  /* 0x000000ffff0a7224 */ /* 0x000fce00078e0002 */
.L_x_67:
[----:B------:R-:W-:Y:S05]  /*08d0*/  BSYNC.RECONVERGENT B0 ;  /* 0x0000000000007941 */ /* 0x000fea0003800200 */
.L_x_66:
[----:B------:R-:W0:Y:S01]  /*08e0*/  LDC R2, c[0x0][0x3a4] ;  /* 0x0000e900ff027b82 */ /* 0x000e220000000800 */
[----:B------:R-:W-:Y:S02]  /*08f0*/  IMAD.MOV.U32 R18, RZ, RZ, 0x3a2c32e4 ;  /* 0x3a2c32e4ff127424 */ /* 0x000fe400078e00ff */
[C---:B0-----:R-:W-:Y:S01]  /*0900*/  FMUL R3, |R2|.reuse, 16777216 ;  /* 0x4b80000002037820 */ /* 0x041fe20000400200 */
[C---:B------:R-:W-:Y:S02]  /*0910*/  FSETP.GEU.AND P1, PT, |R2|.reuse, 1.175494350822287508e-38, PT ;  /* 0x008000000200780b */ /* 0x040fe40003f2e200 */
[----:B------:R-:W-:Y:S02]  /*0920*/  FSETP.EQ.OR P0, PT, R2, 1, !P0 ;  /* 0x3f8000000200780b */ /* 0x000fe40004702400 */
[----:B------:R-:W-:-:S04]  /*0930*/  FSEL R3, R3, |R2|, !P1 ;  /* 0x4000000203037208 */ /* 0x000fc80004800000 */
[----:B------:R-:W-:-:S04]  /*0940*/  IADD3 R11, PT, PT, R3, -0x3f3504f3, RZ ;  /* 0xc0cafb0d030b7810 */ /* 0x000fc80007ffe0ff */
[----:B------:R-:W-:Y:S02]  /*0950*/  LOP3.LUT R12, R11, 0xff800000, RZ, 0xc0, !PT ;  /* 0xff8000000b0c7812 */ /* 0x000fe400078ec0ff */
[----:B------:R-:W-:-:S03]  /*0960*/  FSEL R11, RZ, -24, P1 ;  /* 0xc1c00000ff0b7808 */ /* 0x000fc60000800000 */
[----:B------:R-:W-:Y:S01]  /*0970*/  IMAD.IADD R3, R3, 0x1, -R12 ;  /* 0x0000000103037824 */ /* 0x000fe200078e0a0c */
[----:B------:R-:W-:-:S03]  /*0980*/  I2FP.F32.S32 R12, R12 ;  /* 0x0000000c000c7245 */ /* 0x000fc60000201400 */
[C---:B------:R-:W-:Y:S01]  /*0990*/  FADD R13, R3.reuse, 1 ;  /* 0x3f800000030d7421 */ /* 0x040fe20000000000 */
[----:B------:R-:W-:Y:S01]  /*09a0*/  FADD R14, R3, -1 ;  /* 0xbf800000030e7421 */ /* 0x000fe20000000000 */
[----:B------:R-:W-:-:S03]  /*09b0*/  FFMA R12, R12, 1.1920928955078125e-07, R11 ;  /* 0x340000000c0c7823 */ /* 0x000fc6000000000b */
[----:B------:R-:W-:Y:S01]  /*09c0*/  FADD R16, R14, R14 ;  /* 0x0000000e0e107221 */ /* 0x000fe20000000000 */
[----:B------:R-:W0:Y:S03]  /*09d0*/  MUFU.RCP R13, R13 ;  /* 0x0000000d000d7308 */ /* 0x000e260000001000 */
        /* <DEDUP_REMOVED lines=59> */
.L_x_69:
[----:B------:R-:W-:Y:S02]  /*0d90*/  FSETP.NEU.AND P0, PT, |R7|, +INF , PT ;  /* 0x7f8000000700780b */ /* 0x000fe40003f0d200 */
[----:B------:R-:W-:-:S13]  /*0da0*/  FSETP.EQ.AND P1, PT, R2, -1, PT ;  /* 0xbf8000000200780b */ /* 0x000fda0003f22000 */
[----:B------:R-:W-:Y:S05]  /*0db0*/  @!P0 BRA P1, `(.L_x_68) ;  /* 0x0000000000108947 */ /* 0x000fea0000800000 */
[----:B------:R-:W-:Y:S02]  /*0dc0*/  FSETP.GEU.AND P0, PT, R2, RZ, PT ;  /* 0x000000ff0200720b */ /* 0x000fe40003f0e000 */
[----:B------:R-:W-:-:S11]  /*0dd0*/  MOV R6, R13 ;  /* 0x0000000d00067202 */ /* 0x000fd60000000f00 */
[----:B------:R-:W-:-:S04]  /*0de0*/  @!P0 FSETP.NEU.AND P1, PT, |R9|, 1, PT ;  /* 0x3f8000000900880b */ /* 0x000fc80003f2d200 */
[----:B------:R-:W-:-:S09]  /*0df0*/  @!P0 FSEL R6, R13, -R13, P1 ;  /* 0x8000000d0d068208 */ /* 0x000fd20000800000 */
.L_x_68:
        /* <DEDUP_REMOVED lines=13> */
[----:B------:R-:W-:Y:S05]  /*0ed0*/  CALL.REL.NOINC `($__internal_8_$__cuda_sm3x_div_rn_noftz_f32_slowpath) ;  /* 0x0000000800887944 */ /* 0x000fea0003c00000 */
.L_x_71:
[----:B------:R-:W-:Y:S05]  /*0ee0*/  BSYNC.RECONVERGENT B0 ;  /* 0x0000000000007941 */ /* 0x000fea0003800200 */
.L_x_70:
[----:B------:R-:W0:Y:S01]  /*0ef0*/  LDCU UR6, c[0x0][0x3a8] ;  /* 0x00007500ff0677ac */ /* 0x000e220008000800 */
[----:B------:R-:W-:Y:S01]  /*0f00*/  IADD3 R0, PT, PT, R2, -0xd000000, RZ ;  /* 0xf300000002007810 */ /* 0x000fe20007ffe0ff */
[----:B------:R1:W2:Y:S01]  /*0f10*/  F2F.F64.F32 R6, R8 ;  /* 0x0000000800067310 */ /* 0x0002a20000201800 */
[----:B------:R-:W-:Y:S02]  /*0f20*/  BSSY.RECONVERGENT B0, `(.L_x_72) ;  /* 0x000000e000007945 */ /* 0x000fe40003800200 */
[----:B------:R-:W-:-:S05]  /*0f30*/  ISETP.GT.U32.AND P0, PT, R0, 0x727fffff, PT ;  /* 0x727fffff0000780c */ /* 0x000fca0003f04070 */
[----:B------:R1:W3:Y:S01]  /*0f40*/  MUFU.RSQ R9, R2 ;  /* 0x0000000200097308 */ /* 0x0002e20000001400 */
[----:B0-----:R-:W-:-:S07]  /*0f50*/  FMUL R10, R10, UR6 ;  /* 0x000000060a0a7c20 */ /* 0x001fce0008400000 */
[----:B------:R-:W0:Y:S01]  /*0f60*/  F2F.F64.F32 R10, R10 ;  /* 0x0000000a000a7310 */ /* 0x000e220000201800 */
[----:B-12---:R-:W-:Y:S05]  /*0f70*/  @!P0 BRA `(.L_x_73) ;  /* 0x0000000000108947 */ /* 0x006fea0003800000 */
[----:B------:R-:W-:Y:S01]  /*0f80*/  IMAD.MOV.U32 R0, RZ, RZ, R2 ;  /* 0x000000ffff007224 */ /* 0x000fe200078e0002 */
[----:B------:R-:W-:-:S07]  /*0f90*/  MOV R13, 0xfb0 ;  /* 0x00000fb0000d7802 */ /* 0x000fce0000000f00 */
[----:B0--3--:R-:W-:Y:S05]  /*0fa0*/  CALL.REL.NOINC `($__internal_7_$__cuda_sm20_sqrt_rn_f32_slowpath) ;  /* 0x0000000400f87944 */ /* 0x009fea0003c00000 */
[----:B------:R-:W-:Y:S05]  /*0fb0*/  BRA `(.L_x_74) ;  /* 0x0000000000107947 */ /* 0x000fea0003800000 */
.L_x_73:
[C---:B---3--:R-:W-:Y:S01]  /*0fc0*/  FMUL.FTZ R3, R9.reuse, R2 ;  /* 0x0000000209037220 */ /* 0x048fe20000410000 */
[----:B------:R-:W-:-:S03]  /*0fd0*/  FMUL.FTZ R8, R9, 0.5 ;  /* 0x3f00000009087820 */ /* 0x000fc60000410000 */
[----:B------:R-:W-:-:S04]  /*0fe0*/  FFMA R0, -R3, R3, R2 ;  /* 0x0000000303007223 */ /* 0x000fc80000000102 */
[----:B------:R-:W-:-:S07]  /*0ff0*/  FFMA R0, R0, R8, R3 ;  /* 0x0000000800007223 */ /* 0x000fce0000000003 */
.L_x_74:
[----:B------:R-:W-:Y:S05]  /*1000*/  BSYNC.RECONVERGENT B0 ;  /* 0x0000000000007941 */ /* 0x000fea0003800200 */
.L_x_72:
[----:B------:R-:W1:Y:S01]  /*1010*/  F2F.F64.F32 R8, R0 ;  /* 0x0000000000087310 */ /* 0x000e620000201800 */
[----:B------:R-:W-:Y:S01]  /*1020*/  UMOV UR6, 0x9abcaf48 ;  /* 0x9abcaf4800067882 */ /* 0x000fe20000000000 */
[----:B------:R-:W-:Y:S01]  /*1030*/  UMOV UR7, 0x3e7ad7f2 ;  /* 0x3e7ad7f200077882 */ /* 0x000fe20000000000 */
[----:B------:R-:W-:Y:S01]  /*1040*/  MOV R2, 0x1 ;  /* 0x0000000100027802 */ /* 0x000fe20000000f00 */
[----:B------:R-:W-:Y:S01]  /*1050*/  BSSY.RECONVERGENT B0, `(.L_x_75) ;  /* 0x0000013000007945 */ /* 0x000fe20003800200 */
[----:B0-----:R-:W-:Y:S01]  /*1060*/  FSETP.GEU.AND P1, PT, |R11|, 6.5827683646048100446e-37, PT ;  /* 0x036000000b00780b */ /* 0x001fe20003f2e200 */
[----:B-1----:R-:W-:-:S06]  /*1070*/  DADD R8, R8, UR6 ;  /* 0x0000000608087e29 */ /* 0x002fcc0008000000 */
        /* <DEDUP_REMOVED lines=13> */
[----:B------:R-:W-:Y:S05]  /*1150*/  CALL.REL.NOINC `($__internal_6_$__cuda_sm20_div_rn_f64_full) ;  /* 0x00000000001c7944 */ /* 0x000fea0003c00000 */
[----:B------:R-:W-:Y:S01]  /*1160*/  IMAD.MOV.U32 R2, RZ, RZ, R14 ;  /* 0x000000ffff027224 */ /* 0x000fe200078e000e */
[----:B------:R-:W-:-:S07]  /*1170*/  MOV R3, R15 ;  /* 0x0000000f00037202 */ /* 0x000fce0000000f00 */
.L_x_76:
[----:B------:R-:W-:Y:S05]  /*1180*/  BSYNC.RECONVERGENT B0 ;  /* 0x0000000000007941 */ /* 0x000fea0003800200 */
.L_x_75:
[----:B------:R-:W-:-:S10]  /*1190*/  DADD R6, R6, -R2 ;  /* 0x0000000006067229 */ /* 0x000fd40000000802 */
[----:B------:R-:W0:Y:S02]  /*11a0*/  F2F.F32.F64 R7, R6 ;  /* 0x0000000600077310 */ /* 0x000e240000301000 */
[----:B0-----:R-:W-:Y:S01]  /*11b0*/  STG.E desc[UR4][R4.64], R7 ;  /* 0x0000000704007986 */ /* 0x001fe2000c101904 */
[----:B------:R-:W-:Y:S05]  /*11c0*/  EXIT ;  /* 0x000000000000794d */ /* 0x000fea0003800000 */
        .weak           $__internal_6_$__cuda_sm20_div_rn_f64_full
        .type           $__internal_6_$__cuda_sm20_div_rn_f64_full,@function
        .size           $__internal_6_$__cuda_sm20_div_rn_f64_full,($__internal_7_$__cuda_sm20_sqrt_rn_f32_slowpath - $__internal_6_$__cuda_sm20_div_rn_f64_full)
$__internal_6_$__cuda_sm20_div_rn_f64_full:
        /* <DEDUP_REMOVED lines=67> */
.L_x_78:
        /* <DEDUP_REMOVED lines=16> */
.L_x_81:
[----:B------:R-:W-:Y:S01]  /*1700*/  LOP3.LUT R15, R9, 0x80000, RZ, 0xfc, !PT ;  /* 0x00080000090f7812 */ /* 0x000fe200078efcff */
[----:B------:R-:W-:Y:S01]  /*1710*/  IMAD.MOV.U32 R14, RZ, RZ, R8 ;  /* 0x000000ffff0e7224 */ /* 0x000fe200078e0008 */
[----:B------:R-:W-:Y:S06]  /*1720*/  BRA `(.L_x_79) ;  /* 0x0000000000087947 */ /* 0x000fec0003800000 */
.L_x_80:
[----:B------:R-:W-:Y:S02]  /*1730*/  LOP3.LUT R15, R11, 0x80000, RZ, 0xfc, !PT ;  /* 0x000800000b0f7812 */ /* 0x000fe400078efcff */
[----:B------:R-:W-:-:S07]  /*1740*/  MOV R14, R10 ;  /* 0x0000000a000e7202 */ /* 0x000fce0000000f00 */
.L_x_79:
[----:B------:R-:W-:Y:S05]  /*1750*/  BSYNC.RECONVERGENT B1 ;  /* 0x0000000000017941 */ /* 0x000fea0003800200 */
.L_x_77:
[----:B------:R-:W-:Y:S02]  /*1760*/  HFMA2 R3, -RZ, RZ, 0, 0 ;  /* 0x00000000ff037431 */ /* 0x000fe400000001ff */
[----:B------:R-:W-:-:S04]  /*1770*/  IMAD.MOV.U32 R2, RZ, RZ, R0 ;  /* 0x000000ffff027224 */ /* 0x000fc800078e0000 */
[----:B------:R-:W-:Y:S05]  /*1780*/  RET.REL.NODEC R2 `(adamw) ;  /* 0xffffffe8021c7950 */ /* 0x000fea0003c3ffff */
        .weak           $__internal_7_$__cuda_sm20_sqrt_rn_f32_slowpath
        .type           $__internal_7_$__cuda_sm20_sqrt_rn_f32_slowpath,@function
        .size           $__internal_7_$__cuda_sm20_sqrt_rn_f32_slowpath,($__internal_8_$__cuda_sm3x_div_rn_noftz_f32_slowpath - $__internal_7_$__cuda_sm20_sqrt_rn_f32_slowpath)
$__internal_7_$__cuda_sm20_sqrt_rn_f32_slowpath:
        /* <DEDUP_REMOVED lines=19> */
.L_x_82:
[----:B------:R-:W-:Y:S01]  /*18c0*/  HFMA2 R3, -RZ, RZ, 0, 0 ;  /* 0x00000000ff037431 */ /* 0x000fe200000001ff */
[----:B------:R-:W-:Y:S01]  /*18d0*/  MOV R0, R2 ;  /* 0x0000000200007202 */ /* 0x000fe20000000f00 */
[----:B------:R-:W-:-:S04]  /*18e0*/  IMAD.MOV.U32 R2, RZ, RZ, R13 ;  /* 0x000000ffff027224 */ /* 0x000fc800078e000d */
[----:B------:R-:W-:Y:S05]  /*18f0*/  RET.REL.NODEC R2 `(adamw) ;  /* 0xffffffe402c07950 */ /* 0x000fea0003c3ffff */
        .weak           $__internal_8_$__cuda_sm3x_div_rn_noftz_f32_slowpath
        .type           $__internal_8_$__cuda_sm3x_div_rn_noftz_f32_slowpath,@function
        .size           $__internal_8_$__cuda_sm3x_div_rn_noftz_f32_slowpath,(.L_x_134 - $__internal_8_$__cuda_sm3x_div_rn_noftz_f32_slowpath)
$__internal_8_$__cuda_sm3x_div_rn_noftz_f32_slowpath:
        /* <DEDUP_REMOVED lines=34> */
.L_x_84:
        /* <DEDUP_REMOVED lines=51> */
.L_x_91:
[----:B------:R-:W-:-:S04]  /*1e50*/  LOP3.LUT R2, R2, 0x80000000, RZ, 0xc0, !PT ;  /* 0x8000000002027812 */ /* 0x000fc800078ec0ff */
[----:B------:R-:W-:Y:S01]  /*1e60*/  LOP3.LUT R2, R2, 0x7f800000, RZ, 0xfc, !PT ;  /* 0x7f80000002027812 */ /* 0x000fe200078efcff */
[----:B------:R-:W-:Y:S06]  /*1e70*/  BRA `(.L_x_92) ;  /* 0x0000000000047947 */ /* 0x000fec0003800000 */
.L_x_90:
[----:B------:R-:W-:-:S07]  /*1e80*/  IMAD R2, R14, 0x800000, R2 ;  /* 0x008000000e027824 */ /* 0x000fce00078e0202 */
.L_x_92:
[----:B------:R-:W-:Y:S05]  /*1e90*/  BSYNC.RECONVERGENT B2 ;  /* 0x0000000000027941 */ /* 0x000fea0003800200 */
.L_x_89:
[----:B------:R-:W-:Y:S05]  /*1ea0*/  BRA `(.L_x_93) ;  /* 0x0000000000207947 */ /* 0x000fea0003800000 */
.L_x_88:
[----:B------:R-:W-:-:S04]  /*1eb0*/  LOP3.LUT R2, R3, 0x80000000, R2, 0x48, !PT ;  /* 0x8000000003027812 */ /* 0x000fc800078e4802 */
[----:B------:R-:W-:Y:S01]  /*1ec0*/  LOP3.LUT R2, R2, 0x7f800000, RZ, 0xfc, !PT ;  /* 0x7f80000002027812 */ /* 0x000fe200078efcff */
[----:B------:R-:W-:Y:S06]  /*1ed0*/  BRA `(.L_x_93) ;  /* 0x0000000000147947 */ /* 0x000fec0003800000 */
.L_x_87:
[----:B------:R-:W-:Y:S01]  /*1ee0*/  LOP3.LUT R2, R3, 0x80000000, R2, 0x48, !PT ;  /* 0x8000000003027812 */ /* 0x000fe200078e4802 */
[----:B------:R-:W-:Y:S06]  /*1ef0*/  BRA `(.L_x_93) ;  /* 0x00000000000c7947 */ /* 0x000fec0003800000 */
.L_x_86:
[----:B------:R-:W0:Y:S01]  /*1f00*/  MUFU.RSQ R2, -QNAN ;  /* 0xffc0000000027908 */ /* 0x000e220000001400 */
[----:B------:R-:W-:Y:S05]  /*1f10*/  BRA `(.L_x_93) ;  /* 0x0000000000047947 */ /* 0x000fea0003800000 */
.L_x_85:
[----:B------:R-:W-:-:S07]  /*1f20*/  FADD.FTZ R2, R2, R3 ;  /* 0x0000000302027221 */ /* 0x000fce0000010000 */
.L_x_93:
[----:B------:R-:W-:Y:S05]  /*1f30*/  BSYNC.RECONVERGENT B1 ;  /* 0x0000000000017941 */ /* 0x000fea0003800200 */
.L_x_83:
[----:B------:R-:W-:-:S04]  /*1f40*/  HFMA2 R13, -RZ, RZ, 0, 0 ;  /* 0x00000000ff0d7431 */ /* 0x000fc800000001ff */
[----:B0-----:R-:W-:Y:S05]  /*1f50*/  RET.REL.NODEC R12 `(adamw) ;  /* 0xffffffe00c287950 */ /* 0x001fea0003c3ffff */
.L_x_94:
        /* <DEDUP_REMOVED lines=10> */
.L_x_134:


//--------------------- .text.adam                --------------------------
	.section	.text.adam,"ax",@progbits
	.align	128
        .global         adam
        .type           adam,@function
        .size           adam,(.L_x_137 - adam)
        .other          adam,@"STO_CUDA_ENTRY STV_DEFAULT"
adam:
.text.adam:
        /* <DEDUP_REMOVED lines=19> */
[----:B------:R-:W2:Y:S01]  /*0130*/  LDG.E R2, desc[UR4][R2.64] ;  /* 0x0000000402027981 */ /* 0x000ea2000c1e1900 */
[----:B---3--:R-:W-:Y:S01]  /*0140*/  FADD R0, -R4, 1 ;  /* 0x3f80000004007421 */ /* 0x008fe20000000100 */
[----:B0-----:R-:W-:-:S04]  /*0150*/  IMAD.WIDE R10, R6, 0x4, R10 ;  /* 0x00000004060a7825 */ /* 0x001fc800078e020a */
[----:B----4-:R-:W-:-:S04]  /*0160*/  FMUL R7, R7, R4 ;  /* 0x0000000407077220 */ /* 0x010fc80000400000 */
[----:B--2---:R-:W-:-:S05]  /*0170*/  FFMA R7, R2, R0, R7 ;  /* 0x0000000002077223 */ /* 0x004fca0000000007 */
[----:B------:R0:W-:Y:S04]  /*0180*/  STG.E desc[UR4][R8.64], R7 ;  /* 0x0000000708007986 */ /* 0x0001e8000c101904 */
[----:B------:R-:W2:Y:S01]  /*0190*/  LDG.E R0, desc[UR4][R10.64] ;  /* 0x000000040a007981 */ /* 0x000ea2000c1e1900 */
[C---:B------:R-:W-:Y:S01]  /*01a0*/  FMUL R3, |R4|.reuse, 16777216 ;  /* 0x4b80000004037820 */ /* 0x040fe20000400200 */
[----:B------:R-:W-:Y:S01]  /*01b0*/  FADD R13, -R5, 1 ;  /* 0x3f800000050d7421 */ /* 0x000fe20000000100 */
[----:B------:R-:W-:-:S03]  /*01c0*/  FSETP.GEU.AND P0, PT, |R4|, 1.175494350822287508e-38, PT ;  /* 0x008000000400780b */ /* 0x000fc60003f0e200 */
[----:B------:R-:W-:Y:S01]  /*01d0*/  FMUL R13, R2, R13 ;  /* 0x0000000d020d7220 */ /* 0x000fe20000400000 */
[----:B------:R-:W-:Y:S01]  /*01e0*/  FSEL R3, R3, |R4|, !P0 ;  /* 0x4000000403037208 */ /* 0x000fe20004000000 */
[----:B--2---:R-:W-:-:S04]  /*01f0*/  FMUL R5, R0, R5 ;  /* 0x0000000500057220 */ /* 0x004fc80000400000 */
[----:B------:R-:W-:Y:S01]  /*0200*/  FFMA R0, R2, R13, R5 ;  /* 0x0000000d02007223 */ /* 0x000fe20000000005 */
[----:B------:R-:W-:Y:S01]  /*0210*/  VIADD R5, R3, 0xc0cafb0d ;  /* 0xc0cafb0d03057836 */ /* 0x000fe20000000000 */
[----:B------:R-:W1:Y:S04]  /*0220*/  LDC R13, c[0x0][0x3b4] ;  /* 0x0000ed00ff0d7b82 */ /* 0x000e680000000800 */
[----:B------:R-:W-:-:S05]  /*0230*/  LOP3.LUT R12, R5, 0xff800000, RZ, 0xc0, !PT ;  /* 0xff800000050c7812 */ /* 0x000fca00078ec0ff */
[----:B------:R-:W-:-:S04]  /*0240*/  IMAD.IADD R3, R3, 0x1, -R12 ;  /* 0x0000000103037824 */ /* 0x000fc800078e0a0c */
[----:B0-----:R-:W-:-:S06]  /*0250*/  FADD R7, R3, 1 ;  /* 0x3f80000003077421 */ /* 0x001fcc0000000000 */
[----:B------:R-:W0:Y:S01]  /*0260*/  MUFU.RCP R7, R7 ;  /* 0x0000000700077308 */ /* 0x000e220000001000 */
[----:B------:R-:W-:Y:S01]  /*0270*/  FADD R5, R3, -1 ;  /* 0xbf80000003057421 */ /* 0x000fe20000000000 */
[----:B------:R2:W-:Y:S01]  /*0280*/  STG.E desc[UR4][R10.64], R0 ;  /* 0x000000000a007986 */ /* 0x0005e2000c101904 */
[----:B------:R-:W-:Y:S02]  /*0290*/  FSEL R3, RZ, -24, P0 ;  /* 0xc1c00000ff037808 */ /* 0x000fe40000000000 */
[----:B------:R-:W-:Y:S01]  /*02a0*/  I2FP.F32.S32 R12, R12 ;  /* 0x0000000c000c7245 */ /* 0x000fe20000201400 */
[----:B------:R0:W5:Y:S01]  /*02b0*/  LDG.E R2, desc[UR4][R8.64] ;  /* 0x0000000408027981 */ /* 0x000162000c1e1900 */
[----:B--2---:R-:W-:Y:S01]  /*02c0*/  FADD R10, R5, R5 ;  /* 0x00000005050a7221 */ /* 0x004fe20000000000 */
        /* <DEDUP_REMOVED lines=20> */
[----:B-1----:R-:W-:-:S03]  /*0410*/  I2FP.F32.S32 R5, R13 ;  /* 0x0000000d00057245 */ /* 0x002fc60000201400 */
        /* <DEDUP_REMOVED lines=47> */
.L_x_96:
[----:B------:R-:W-:Y:S02]  /*0710*/  FSETP.NEU.AND P1, PT, |R5|, +INF , PT ;  /* 0x7f8000000500780b */ /* 0x000fe40003f2d200 */
[----:B------:R-:W-:-:S13]  /*0720*/  FSETP.EQ.AND P2, PT, R4, -1, PT ;  /* 0xbf8000000400780b */ /* 0x000fda0003f42000 */
[----:B------:R-:W-:Y:S05]  /*0730*/  @!P1 BRA P2, `(.L_x_95) ;  /* 0x0000000000109947 */ /* 0x000fea0001000000 */
[----:B------:R-:W-:Y:S01]  /*0740*/  FSETP.GEU.AND P1, PT, R4, RZ, PT ;  /* 0x000000ff0400720b */ /* 0x000fe20003f2e000 */
[----:B------:R-:W-:-:S12]  /*0750*/  IMAD.MOV.U32 R3, RZ, RZ, R9 ;  /* 0x000000ffff037224 */ /* 0x000fd800078e0009 */
[----:B------:R-:W-:-:S04]  /*0760*/  @!P1 FSETP.NEU.AND P2, PT, |R7|, 1, PT ;  /* 0x3f8000000700980b */ /* 0x000fc80003f4d200 */
[----:B------:R-:W-:-:S09]  /*0770*/  @!P1 FSEL R3, R9, -R9, P2 ;  /* 0x8000000909039208 */ /* 0x000fd20001000000 */
.L_x_95:
        /* <DEDUP_REMOVED lines=13> */
[----:B------:R-:W-:Y:S05]  /*0850*/  CALL.REL.NOINC `($__internal_11_$__cuda_sm3x_div_rn_noftz_f32_slowpath) ;  /* 0x0000001000207944 */ /* 0x000fea0003c00000 */
[----:B------:R-:W-:-:S07]  /*0860*/  IMAD.MOV.U32 R4, RZ, RZ, R2 ;  /* 0x000000ffff047224 */ /* 0x000fce00078e0002 */
.L_x_98:
[----:B------:R-:W-:Y:S05]  /*0870*/  BSYNC.RECONVERGENT B0 ;  /* 0x0000000000007941 */ /* 0x000fea0003800200 */
.L_x_97:
        /* <DEDUP_REMOVED lines=75> */
.L_x_100:
[----:B------:R-:W-:Y:S02]  /*0d30*/  FSETP.NEU.AND P0, PT, |R5|, +INF , PT ;  /* 0x7f8000000500780b */ /* 0x000fe40003f0d200 */
[----:B------:R-:W-:-:S13]  /*0d40*/  FSETP.EQ.AND P1, PT, R2, -1, PT ;  /* 0xbf8000000200780b */ /* 0x000fda0003f22000 */
[----:B------:R-:W-:Y:S05]  /*0d50*/  @!P0 BRA P1, `(.L_x_99) ;  /* 0x0000000000108947 */ /* 0x000fea0000800000 */
[----:B------:R-:W-:Y:S02]  /*0d60*/  FSETP.GEU.AND P0, PT, R2, RZ, PT ;  /* 0x000000ff0200720b */ /* 0x000fe40003f0e000 */
[----:B------:R-:W-:-:S11]  /*0d70*/  MOV R8, R9 ;  /* 0x0000000900087202 */ /* 0x000fd60000000f00 */
[----:B------:R-:W-:-:S04]  /*0d80*/  @!P0 FSETP.NEU.AND P1, PT, |R7|, 1, PT ;  /* 0x3f8000000700880b */ /* 0x000fc80003f2d200 */
[----:B------:R-:W-:-:S09]  /*0d90*/  @!P0 FSEL R8, R9, -R9, P1 ;  /* 0x8000000909088208 */ /* 0x000fd20000800000 */
.L_x_99:
        /* <DEDUP_REMOVED lines=13> */
[----:B------:R-:W-:Y:S05]  /*0e70*/  CALL.REL.NOINC `($__internal_11_$__cuda_sm3x_div_rn_noftz_f32_slowpath) ;  /* 0x0000000800987944 */ /* 0x000fea0003c00000 */
[----:B------:R-:W-:-:S07]  /*0e80*/  MOV R8, R2 ;  /* 0x0000000200087202 */ /* 0x000fce0000000f00 */
.L_x_102:
[----:B------:R-:W-:Y:S05]  /*0e90*/  BSYNC.RECONVERGENT B0 ;  /* 0x0000000000007941 */ /* 0x000fea0003800200 */
.L_x_101:
        /* <DEDUP_REMOVED lines=14> */
[----:B--2---:R-:W-:Y:S05]  /*0f80*/  CALL.REL.NOINC `($__internal_10_$__cuda_sm20_sqrt_rn_f32_slowpath) ;  /* 0x0000000400f87944 */ /* 0x004fea0003c00000 */
[----:B------:R-:W-:Y:S05]  /*0f90*/  BRA `(.L_x_105) ;  /* 0x0000000000107947 */ /* 0x000fea0003800000 */
.L_x_104:
[C---:B------:R-:W-:Y:S01]  /*0fa0*/  FMUL.FTZ R3, R9.reuse, R8 ;  /* 0x0000000809037220 */ /* 0x040fe20000410000 */
[----:B------:R-:W-:-:S03]  /*0fb0*/  FMUL.FTZ R2, R9, 0.5 ;  /* 0x3f00000009027820 */ /* 0x000fc60000410000 */
[----:B------:R-:W-:-:S04]  /*0fc0*/  FFMA R0, -R3, R3, R8 ;  /* 0x0000000303007223 */ /* 0x000fc80000000108 */
[----:B------:R-:W-:-:S07]  /*0fd0*/  FFMA R0, R0, R2, R3 ;  /* 0x0000000200007223 */ /* 0x000fce0000000003 */
.L_x_105:
[----:B------:R-:W-:Y:S05]  /*0fe0*/  BSYNC.RECONVERGENT B0 ;  /* 0x0000000000007941 */ /* 0x000fea0003800200 */
.L_x_103:
        /* <DEDUP_REMOVED lines=20> */
[----:B--2---:R-:W-:Y:S05]  /*1130*/  CALL.REL.NOINC `($__internal_9_$__cuda_sm20_div_rn_f64_full) ;  /* 0x00000000001c7944 */ /* 0x004fea0003c00000 */
[----:B------:R-:W-:Y:S01]  /*1140*/  IMAD.MOV.U32 R2, RZ, RZ, R14 ;  /* 0x000000ffff027224 */ /* 0x000fe200078e000e */
[----:B------:R-:W-:-:S07]  /*1150*/  MOV R3, R15 ;  /* 0x0000000f00037202 */ /* 0x000fce0000000f00 */
.L_x_107:
[----:B------:R-:W-:Y:S05]  /*1160*/  BSYNC.RECONVERGENT B0 ;  /* 0x0000000000007941 */ /* 0x000fea0003800200 */
.L_x_106:
[----:B--2---:R-:W-:-:S10]  /*1170*/  DADD R4, R4, -R2 ;  /* 0x0000000004047229 */ /* 0x004fd40000000802 */
[----:B------:R-:W0:Y:S02]  /*1180*/  F2F.F32.F64 R5, R4 ;  /* 0x0000000400057310 */ /* 0x000e240000301000 */
[----:B0-----:R-:W-:Y:S01]  /*1190*/  STG.E desc[UR4][R6.64], R5 ;  /* 0x0000000506007986 */ /* 0x001fe2000c101904 */
[----:B------:R-:W-:Y:S05]  /*11a0*/  EXIT ;  /* 0x000000000000794d */ /* 0x000fea0003800000 */
        .weak           $__internal_9_$__cuda_sm20_div_rn_f64_full
        .type           $__internal_9_$__cuda_sm20_div_rn_f64_full,@function
        .size           $__internal_9_$__cuda_sm20_div_rn_f64_full,($__internal_10_$__cuda_sm20_sqrt_rn_f32_slowpath - $__internal_9_$__cuda_sm20_div_rn_f64_full)
$__internal_9_$__cuda_sm20_div_rn_f64_full:
        /* <DEDUP_REMOVED lines=67> */
.L_x_109:
        /* <DEDUP_REMOVED lines=16> */
.L_x_112:
[----:B------:R-:W-:Y:S01]  /*16e0*/  LOP3.LUT R15, R9, 0x80000, RZ, 0xfc, !PT ;  /* 0x00080000090f7812 */ /* 0x000fe200078efcff */
[----:B------:R-:W-:Y:S01]  /*16f0*/  IMAD.MOV.U32 R14, RZ, RZ, R8 ;  /* 0x000000ffff0e7224 */ /* 0x000fe200078e0008 */
[----:B------:R-:W-:Y:S06]  /*1700*/  BRA `(.L_x_110) ;  /* 0x0000000000087947 */ /* 0x000fec0003800000 */
.L_x_111:
[----:B------:R-:W-:Y:S02]  /*1710*/  LOP3.LUT R15, R11, 0x80000, RZ, 0xfc, !PT ;  /* 0x000800000b0f7812 */ /* 0x000fe400078efcff */
[----:B------:R-:W-:-:S07]  /*1720*/  MOV R14, R10 ;  /* 0x0000000a000e7202 */ /* 0x000fce0000000f00 */
.L_x_110:
[----:B------:R-:W-:Y:S05]  /*1730*/  BSYNC.RECONVERGENT B1 ;  /* 0x0000000000017941 */ /* 0x000fea0003800200 */
.L_x_108:
[----:B------:R-:W-:Y:S02]  /*1740*/  HFMA2 R3, -RZ, RZ, 0, 0 ;  /* 0x00000000ff037431 */ /* 0x000fe400000001ff */
[----:B------:R-:W-:-:S04]  /*1750*/  IMAD.MOV.U32 R2, RZ, RZ, R0 ;  /* 0x000000ffff027224 */ /* 0x000fc800078e0000 */
[----:B------:R-:W-:Y:S05]  /*1760*/  RET.REL.NODEC R2 `(adam) ;  /* 0xffffffe802247950 */ /* 0x000fea0003c3ffff */
        .weak           $__internal_10_$__cuda_sm20_sqrt_rn_f32_slowpath
        .type           $__internal_10_$__cuda_sm20_sqrt_rn_f32_slowpath,@function
        .size           $__internal_10_$__cuda_sm20_sqrt_rn_f32_slowpath,($__internal_11_$__cuda_sm3x_div_rn_noftz_f32_slowpath - $__internal_10_$__cuda_sm20_sqrt_rn_f32_slowpath)
$__internal_10_$__cuda_sm20_sqrt_rn_f32_slowpath:
        /* <DEDUP_REMOVED lines=19> */
.L_x_113:
[----:B------:R-:W-:Y:S01]  /*18a0*/  HFMA2 R3, -RZ, RZ, 0, 0 ;  /* 0x00000000ff037431 */ /* 0x000fe200000001ff */
[----:B------:R-:W-:Y:S01]  /*18b0*/  MOV R0, R2 ;  /* 0x0000000200007202 */ /* 0x000fe20000000f00 */
[----:B------:R-:W-:-:S04]  /*18c0*/  IMAD.MOV.U32 R2, RZ, RZ, R13 ;  /* 0x000000ffff027224 */ /* 0x000fc800078e000d */
[----:B------:R-:W-:Y:S05]  /*18d0*/  RET.REL.NODEC R2 `(adam) ;  /* 0xffffffe402c87950 */ /* 0x000fea0003c3ffff */
        .weak           $__internal_11_$__cuda_sm3x_div_rn_noftz_f32_slowpath
        .type           $__internal_11_$__cuda_sm3x_div_rn_noftz_f32_slowpath,@function
        .size           $__internal_11_$__cuda_sm3x_div_rn_noftz_f32_slowpath,(.L_x_137 - $__internal_11_$__cuda_sm3x_div_rn_noftz_f32_slowpath)
$__internal_11_$__cuda_sm3x_div_rn_noftz_f32_slowpath:
        /* <DEDUP_REMOVED lines=34> */
.L_x_115:
        /* <DEDUP_REMOVED lines=51> */
.L_x_122:
[----:B------:R-:W-:-:S04]  /*1e30*/  LOP3.LUT R2, R2, 0x80000000, RZ, 0xc0, !PT ;  /* 0x8000000002027812 */ /* 0x000fc800078ec0ff */
[----:B------:R-:W-:Y:S01]  /*1e40*/  LOP3.LUT R2, R2, 0x7f800000, RZ, 0xfc, !PT ;  /* 0x7f80000002027812 */ /* 0x000fe200078efcff */
[----:B------:R-:W-:Y:S06]  /*1e50*/  BRA `(.L_x_123) ;  /* 0x0000000000047947 */ /* 0x000fec0003800000 */
.L_x_121:
[----:B------:R-:W-:-:S07]  /*1e60*/  IMAD R2, R12, 0x800000, R2 ;  /* 0x008000000c027824 */ /* 0x000fce00078e0202 */
.L_x_123:
[----:B------:R-:W-:Y:S05]  /*1e70*/  BSYNC.RECONVERGENT B2 ;  /* 0x0000000000027941 */ /* 0x000fea0003800200 */
.L_x_120:
[----:B------:R-:W-:Y:S05]  /*1e80*/  BRA `(.L_x_124) ;  /* 0x0000000000207947 */ /* 0x000fea0003800000 */
.L_x_119:
[----:B------:R-:W-:-:S04]  /*1e90*/  LOP3.LUT R2, R3, 0x80000000, R2, 0x48, !PT ;  /* 0x8000000003027812 */ /* 0x000fc800078e4802 */
[----:B------:R-:W-:Y:S01]  /*1ea0*/  LOP3.LUT R2, R2, 0x7f800000, RZ, 0xfc, !PT ;  /* 0x7f80000002027812 */ /* 0x000fe200078efcff */
[----:B------:R-:W-:Y:S06]  /*1eb0*/  BRA `(.L_x_124) ;  /* 0x0000000000147947 */ /* 0x000fec0003800000 */
.L_x_118:
[----:B------:R-:W-:Y:S01]  /*1ec0*/  LOP3.LUT R2, R3, 0x80000000, R2, 0x48, !PT ;  /* 0x8000000003027812 */ /* 0x000fe200078e4802 */
[----:B------:R-:W-:Y:S06]  /*1ed0*/  BRA `(.L_x_124) ;  /* 0x00000000000c7947 */ /* 0x000fec0003800000 */
.L_x_117:
[----:B------:R-:W0:Y:S01]  /*1ee0*/  MUFU.RSQ R2, -QNAN ;  /* 0xffc0000000027908 */ /* 0x000e220000001400 */
[----:B------:R-:W-:Y:S05]  /*1ef0*/  BRA `(.L_x_124) ;  /* 0x0000000000047947 */ /* 0x000fea0003800000 */
.L_x_116:
[----:B------:R-:W-:-:S07]  /*1f00*/  FADD.FTZ R2, R2, R3 ;  /* 0x0000000302027221 */ /* 0x000fce0000010000 */
.L_x_124:
[----:B------:R-:W-:Y:S05]  /*1f10*/  BSYNC.RECONVERGENT B1 ;  /* 0x0000000000017941 */ /* 0x000fea0003800200 */
.L_x_114:
[----:B------:R-:W-:-:S04]  /*1f20*/  HFMA2 R11, -RZ, RZ, 0, 0 ;  /* 0x00000000ff0b7431 */ /* 0x000fc800000001ff */
[----:B0-----:R-:W-:Y:S05]  /*1f30*/  RET.REL.NODEC R10 `(adam) ;  /* 0xffffffe00a307950 */ /* 0x001fea0003c3ffff */
.L_x_125:
        /* <DEDUP_REMOVED lines=12> */
.L_x_137:


//--------------------- .nv.shared.reserved.0     --------------------------
	.section	.nv.shared.reserved.0,"aw",@nobits
	.weak		__nv_reservedSMEM_offset_0_alias
	.size		__nv_reservedSMEM_offset_0_alias, 0, 64
	.other		__nv_reservedSMEM_offset_0_alias,@"STO_CUDA_RESERVED_SHARED STV_DEFAULT"
__nv_reservedSMEM_offset_0_alias:
	.zero		0
	.zero		64


//--------------------- .nv.constant0.sgd_bn      --------------------------
	.section	.nv.constant0.sgd_bn,"a",@progbits
	.sectionflags	@""
	.align	4
.nv.constant0.sgd_bn:
	.zero		940


//--------------------- .nv.constant0.sgd         --------------------------
	.section	.nv.constant0.sgd,"a",@progbits
	.sectionflags	@""
	.align	4
.nv.constant0.sgd:
	.zero		940


//--------------------- .nv.constant0.adamw_bn    --------------------------
	.section	.nv.constant0.adamw_bn,"a",@progbits
	.sectionflags	@""
	.align	4
.nv.constant0.adamw_bn:
	.zero		952


//--------------------- .nv.constant0.adam_bn     --------------------------
	.section	.nv.constant0.adam_bn,"a",@progbits
	.sectionflags	@""
	.align	4
.nv.constant0.adam_bn:
	.zero		948


//--------------------- .nv.constant0.adamw       --------------------------
	.section	.nv.constant0.adamw,"a",@progbits
	.sectionflags	@""
	.align	4
.nv.constant0.adamw:
	.zero		956


//--------------------- .nv.constant0.adam        --------------------------
	.section	.nv.constant0.adam,"a",@progbits
	.sectionflags	@""
	.align	4
.nv.constant0.adam:
	.zero		952


//--------------------- SYMBOLS --------------------------

	.type		.nv.reservedSmem.offset0,@object
	.size		.nv.reservedSmem.offset0,0x4
